def matmul_kernel(
    a_ptr,
    b_ptr,
    c_ptr,
    M,
    N,
    K,
    stride_am,
    stride_ak,
    stride_bk,
    stride_bn,
    stride_cm,
    stride_cn,
    BLOCK_M: tl.constexpr,
    BLOCK_N: tl.constexpr,
    BLOCK_K: tl.constexpr,
    GROUP_M: tl.constexpr,
):
    pid = tl.program_id(axis=0)
    num_pid_m = tl.cdiv(M, BLOCK_M)
    num_pid_n = tl.cdiv(N, BLOCK_N)
    num_pid_in_group = GROUP_M * num_pid_n
    group_id = pid // num_pid_in_group
    first_pid_m = group_id * GROUP_M
    group_size_m = min(num_pid_m - first_pid_m, GROUP_M)
    pid_m = first_pid_m + ((pid % num_pid_in_group) % group_size_m)
    pid_n = (pid % num_pid_in_group) // group_size_m

    offs_am = (pid_m * BLOCK_M + tl.arange(0, BLOCK_M)) % M
    offs_bn = (pid_n * BLOCK_N + tl.arange(0, BLOCK_N)) % N
    offs_k = tl.arange(0, BLOCK_K)
    a_ptrs = a_ptr + offs_am[:, None] * stride_am + offs_k[None, :] * stride_ak
    b_ptrs = b_ptr + offs_k[:, None] * stride_bk + offs_bn[None, :] * stride_bn

    acc = tl.zeros((BLOCK_M, BLOCK_N), dtype=tl.float32)
    for kk in range(0, tl.cdiv(K, BLOCK_K)):
        a = tl.load(a_ptrs, mask=offs_k[None, :] < K - kk * BLOCK_K, other=0.0)
        b = tl.load(b_ptrs, mask=offs_k[:, None] < K - kk * BLOCK_K, other=0.0)
        acc = tl.dot(a, b, acc)
        a_ptrs += BLOCK_K * stride_ak
        b_ptrs += BLOCK_K * stride_bk

    c = acc.to(c_ptr.dtype.element_ty)
    offs_cm = pid_m * BLOCK_M + tl.arange(0, BLOCK_M)
    offs_cn = pid_n * BLOCK_N + tl.arange(0, BLOCK_N)
    c_ptrs = c_ptr + offs_cm[:, None] * stride_cm + offs_cn[None, :] * stride_cn
    mask = (offs_cm[:, None] < M) & (offs_cn[None, :] < N)
    tl.store(c_ptrs, c, mask=mask)

# config = {"BLOCK_K": 64, "BLOCK_M": 64, "BLOCK_N": 32, "GROUP_M": 8, "arch": "sm_100", "dtype": "bf16", "num_ctas": 1, "num_stages": 2, "num_warps": 8}
# arch = sm_100


// ===== COMPILED SASS (sm_100a) =====

	.target	sm_100a

	.elftype	@"ET_EXEC"


//--------------------- .note.nv.tkinfo           --------------------------
	.section	.note.nv.tkinfo,"",@"SHT_NOTE"
	.sectionflags	@"SHF_NOTE_NV_TKINFO"
	.tkinfo
        /*0018*/ 	.word	0x00000081
        /*0030*/ 	.string	""
        /*0030*/ 	.string	"ptxas-blackwell"
        /*0030*/ 	.string	"Cuda compilation tools, release 12.9, V12.9.86"
        /*0030*/ 	.string	"Build cuda_12.9.r12.9/compiler.36037853_0"
        /*0030*/ 	.string	"-v  -suppress-debug-info  -lineinfo  -arch sm_100a "



//--------------------- .note.nv.cuver            --------------------------
	.section	.note.nv.cuver,"",@"SHT_NOTE"
	.sectionflags	@"SHF_NOTE_NV_CUVER"
        /*0018*/ 	.short	0x0001
        /*001a*/ 	.short	0x0064
        /*001c*/ 	.short	0x0001
        /*001e*/ 	.short	0x0000
        /*0020*/ 	.short	0x0001
        /*0022*/ 	.short	0x0000


//--------------------- .nv.info                  --------------------------
	.section	.nv.info,"",@"SHT_CUDA_INFO"
	.align	4


	//----- nvinfo : EIATTR_REGCOUNT
	.align		4
        /*0000*/ 	.byte	0x04, 0x2f
        /*0002*/ 	.short	(.L_4 - .L_3)
	.align		4
.L_3:
        /*0004*/ 	.word	index@(matmul_kernel)
        /*0008*/ 	.word	0x0000007c


	//----- nvinfo : EIATTR_FRAME_SIZE
	.align		4
.L_4:
        /*000c*/ 	.byte	0x04, 0x11
        /*000e*/ 	.short	(.L_6 - .L_5)
	.align		4
.L_5:
        /*0010*/ 	.word	index@($__internal_2_$__cuda_sm10x_tcgen05_guardrail_trap_unallocated_columns_being_dealloced)
        /*0014*/ 	.word	0x00000000


	//----- nvinfo : EIATTR_FRAME_SIZE
	.align		4
.L_6:
        /*0018*/ 	.byte	0x04, 0x11
        /*001a*/ 	.short	(.L_8 - .L_7)
	.align		4
.L_7:
        /*001c*/ 	.word	index@($__internal_1_$__cuda_sm10x_tcgen05_guardrail_trap_phase_invalid_during_alloc)
        /*0020*/ 	.word	0x00000000


	//----- nvinfo : EIATTR_FRAME_SIZE
	.align		4
.L_8:
        /*0024*/ 	.byte	0x04, 0x11
        /*0026*/ 	.short	(.L_10 - .L_9)
	.align		4
.L_9:
        /*0028*/ 	.word	index@($__internal_0_$__cuda_sm10x_tcgen05_guardrail_trap_col_being_dealloced_not_returned_by_alloc)
        /*002c*/ 	.word	0x00000000


	//----- nvinfo : EIATTR_FRAME_SIZE
	.align		4
.L_10:
        /*0030*/ 	.byte	0x04, 0x11
        /*0032*/ 	.short	(.L_12 - .L_11)
	.align		4
.L_11:
        /*0034*/ 	.word	index@(matmul_kernel)
        /*0038*/ 	.word	0x00000000


	//----- nvinfo : EIATTR_MIN_STACK_SIZE
	.align		4
.L_12:
        /*003c*/ 	.byte	0x04, 0x12
        /*003e*/ 	.short	(.L_14 - .L_13)
	.align		4
.L_13:
        /*0040*/ 	.word	index@(matmul_kernel)
        /*0044*/ 	.word	0x00000000
.L_14:


//--------------------- .nv.info.matmul_kernel    --------------------------
	.section	.nv.info.matmul_kernel,"",@"SHT_CUDA_INFO"
	.sectionflags	@""
	.align	4


	//----- nvinfo : EIATTR_CUDA_API_VERSION
	.align		4
        /*0000*/ 	.byte	0x04, 0x37
        /*0002*/ 	.short	(.L_16 - .L_15)
.L_15:
        /*0004*/ 	.word	0x00000081


	//----- nvinfo : EIATTR_KPARAM_INFO
	.align		4
.L_16:
        /*0008*/ 	.byte	0x04, 0x17
        /*000a*/ 	.short	(.L_18 - .L_17)
.L_17:
        /*000c*/ 	.word	0x00000000
        /*0010*/ 	.short	0x000d
        /*0012*/ 	.short	0x0048
        /*0014*/ 	.byte	0x00, 0xf4, 0x21, 0x00


	//----- nvinfo : EIATTR_KPARAM_INFO
	.align		4
.L_18:
        /*0018*/ 	.byte	0x04, 0x17
        /*001a*/ 	.short	(.L_20 - .L_19)
.L_19:
        /*001c*/ 	.word	0x00000000
        /*0020*/ 	.short	0x000c
        /*0022*/ 	.short	0x0040
        /*0024*/ 	.byte	0x00, 0xf4, 0x21, 0x00


	//----- nvinfo : EIATTR_KPARAM_INFO
	.align		4
.L_20:
        /*0028*/ 	.byte	0x04, 0x17
        /*002a*/ 	.short	(.L_22 - .L_21)
.L_21:
        /*002c*/ 	.word	0x00000000
        /*0030*/ 	.short	0x000b
        /*0032*/ 	.short	0x0038
        /*0034*/ 	.byte	0x00, 0xf0, 0x11, 0x00


	//----- nvinfo : EIATTR_KPARAM_INFO
	.align		4
.L_22:
        /*0038*/ 	.byte	0x04, 0x17
        /*003a*/ 	.short	(.L_24 - .L_23)
.L_23:
        /*003c*/ 	.word	0x00000000
        /*0040*/ 	.short	0x000a
        /*0042*/ 	.short	0x0034
        /*0044*/ 	.byte	0x00, 0xf0, 0x11, 0x00


	//----- nvinfo : EIATTR_KPARAM_INFO
	.align		4
.L_24:
        /*0048*/ 	.byte	0x04, 0x17
        /*004a*/ 	.short	(.L_26 - .L_25)
.L_25:
        /*004c*/ 	.word	0x00000000
        /*0050*/ 	.short	0x0009
        /*0052*/ 	.short	0x0030
        /*0054*/ 	.byte	0x00, 0xf0, 0x11, 0x00


	//----- nvinfo : EIATTR_KPARAM_INFO
	.align		4
.L_26:
        /*0058*/ 	.byte	0x04, 0x17
        /*005a*/ 	.short	(.L_28 - .L_27)
.L_27:
        /*005c*/ 	.word	0x00000000
        /*0060*/ 	.short	0x0008
        /*0062*/ 	.short	0x002c
        /*0064*/ 	.byte	0x00, 0xf0, 0x11, 0x00


	//----- nvinfo : EIATTR_KPARAM_INFO
	.align		4
.L_28:
        /*0068*/ 	.byte	0x04, 0x17
        /*006a*/ 	.short	(.L_30 - .L_29)
.L_29:
        /*006c*/ 	.word	0x00000000
        /*0070*/ 	.short	0x0007
        /*0072*/ 	.short	0x0028
        /*0074*/ 	.byte	0x00, 0xf0, 0x11, 0x00


	//----- nvinfo : EIATTR_KPARAM_INFO
	.align		4
.L_30:
        /*0078*/ 	.byte	0x04, 0x17
        /*007a*/ 	.short	(.L_32 - .L_31)
.L_31:
        /*007c*/ 	.word	0x00000000
        /*0080*/ 	.short	0x0006
        /*0082*/ 	.short	0x0024
        /*0084*/ 	.byte	0x00, 0xf0, 0x11, 0x00


	//----- nvinfo : EIATTR_KPARAM_INFO
	.align		4
.L_32:
        /*0088*/ 	.byte	0x04, 0x17
        /*008a*/ 	.short	(.L_34 - .L_33)
.L_33:
        /*008c*/ 	.word	0x00000000
        /*0090*/ 	.short	0x0005
        /*0092*/ 	.short	0x0020
        /*0094*/ 	.byte	0x00, 0xf0, 0x11, 0x00


	//----- nvinfo : EIATTR_KPARAM_INFO
	.align		4
.L_34:
        /*0098*/ 	.byte	0x04, 0x17
        /*009a*/ 	.short	(.L_36 - .L_35)
.L_35:
        /*009c*/ 	.word	0x00000000
        /*00a0*/ 	.short	0x0004
        /*00a2*/ 	.short	0x001c
        /*00a4*/ 	.byte	0x00, 0xf0, 0x11, 0x00


	//----- nvinfo : EIATTR_KPARAM_INFO
	.align		4
.L_36:
        /*00a8*/ 	.byte	0x04, 0x17
        /*00aa*/ 	.short	(.L_38 - .L_37)
.L_37:
        /*00ac*/ 	.word	0x00000000
        /*00b0*/ 	.short	0x0003
        /*00b2*/ 	.short	0x0018
        /*00b4*/ 	.byte	0x00, 0xf0, 0x11, 0x00


	//----- nvinfo : EIATTR_KPARAM_INFO
	.align		4
.L_38:
        /*00b8*/ 	.byte	0x04, 0x17
        /*00ba*/ 	.short	(.L_40 - .L_39)
.L_39:
        /*00bc*/ 	.word	0x00000000
        /*00c0*/ 	.short	0x0002
        /*00c2*/ 	.short	0x0010
        /*00c4*/ 	.byte	0x00, 0xf4, 0x21, 0x00


	//----- nvinfo : EIATTR_KPARAM_INFO
	.align		4
.L_40:
        /*00c8*/ 	.byte	0x04, 0x17
        /*00ca*/ 	.short	(.L_42 - .L_41)
.L_41:
        /*00cc*/ 	.word	0x00000000
        /*00d0*/ 	.short	0x0001
        /*00d2*/ 	.short	0x0008
        /*00d4*/ 	.byte	0x00, 0xf4, 0x21, 0x00


	//----- nvinfo : EIATTR_KPARAM_INFO
	.align		4
.L_42:
        /*00d8*/ 	.byte	0x04, 0x17
        /*00da*/ 	.short	(.L_44 - .L_43)
.L_43:
        /*00dc*/ 	.word	0x00000000
        /*00e0*/ 	.short	0x0000
        /*00e2*/ 	.short	0x0000
        /*00e4*/ 	.byte	0x00, 0xf4, 0x21, 0x00


	//----- nvinfo : EIATTR_AT_ENTRY_FRAGMENTS
	.align		4
.L_44:
        /*00e8*/ 	.byte	0x04, 0x4f
        /*00ea*/ 	.short	(.L_46 - .L_45)


	//   ....[0]....
.L_45:
        /*00ec*/ 	.word	0x00000004


	//----- nvinfo : EIATTR_RESERVED_SMEM_USED
	.align		4
.L_46:
        /*00f0*/ 	.byte	0x01, 0x41
	.zero		2


	//----- nvinfo : EIATTR_SPARSE_MMA_MASK
	.align		4
        /*00f4*/ 	.byte	0x03, 0x50
        /*00f6*/ 	.short	0x0000


	//----- nvinfo : EIATTR_TCGEN05_1CTA_USED
	.align		4
        /*00f8*/ 	.byte	0x01, 0x51
	.zero		2


	//----- nvinfo : EIATTR_MAXREG_COUNT
	.align		4
        /*00fc*/ 	.byte	0x03, 0x1b
        /*00fe*/ 	.short	0x00ff


	//----- nvinfo : EIATTR_NUM_BARRIERS
	.align		4
        /*0100*/ 	.byte	0x02, 0x4c
        /*0102*/ 	.byte	0x01
	.zero		1


	//----- nvinfo : EIATTR_INT_WARP_WIDE_INSTR_OFFSETS
	.align		4
        /*0104*/ 	.byte	0x04, 0x31
        /*0106*/ 	.short	(.L_48 - .L_47)


	//   ....[0]....
.L_47:
        /*0108*/ 	.word	0x000012a0


	//   ....[1]....
        /*010c*/ 	.word	0x000012c0


	//   ....[2]....
        /*0110*/ 	.word	0x00001fc0


	//   ....[3]....
        /*0114*/ 	.word	0x000037c0


	//   ....[4]....
        /*0118*/ 	.word	0x00003810


	//----- nvinfo : EIATTR_COOP_GROUP_MASK_REGIDS
	.align		4
.L_48:
        /*011c*/ 	.byte	0x04, 0x29
        /*011e*/ 	.short	(.L_50 - .L_49)


	//   ....[0]....
.L_49:
        /*0120*/ 	.word	0xffffffff


	//   ....[1]....
        /*0124*/ 	.word	0xffffffff


	//   ....[2]....
        /*0128*/ 	.word	0xffffffff


	//   ....[3]....
        /*012c*/ 	.word	0xffffffff


	//----- nvinfo : EIATTR_COOP_GROUP_INSTR_OFFSETS
	.align		4
.L_50:
        /*0130*/ 	.byte	0x04, 0x28
        /*0132*/ 	.short	(.L_52 - .L_51)


	//   ....[0]....
.L_51:
        /*0134*/ 	.word	0x00000060


	//   ....[1]....
        /*0138*/ 	.word	0x00000310


	//   ....[2]....
        /*013c*/ 	.word	0x00003660


	//   ....[3]....
        /*0140*/ 	.word	0x000038c0


	//----- nvinfo : EIATTR_VRC_CTA_INIT_COUNT
	.align		4
.L_52:
        /*0144*/ 	.byte	0x02, 0x4a
        /*0146*/ 	.byte	0x80
	.zero		1


	//----- nvinfo : EIATTR_MBARRIER_INSTR_OFFSETS
	.align		4
        /*0148*/ 	.byte	0x04, 0x39
        /*014a*/ 	.short	(.L_54 - .L_53)


	//   ....[0]....
.L_53:
        /*014c*/ 	.word	0x000013e0
        /*0150*/ 	.word	0x000000ff
        /*0154*/ 	.word	0x00000000
        /*0158*/ 	.short	0x0100
        /*015a*/ 	.byte	0x0b
	.zero		1


	//   ....[1]....
        /*015c*/ 	.word	0x00001fe0
        /*0160*/ 	.word	0x000000ff
        /*0164*/ 	.word	0x00006008
        /*0168*/ 	.short	0x0100
        /*016a*/ 	.byte	0x09
	.zero		1


	//   ....[2]....
        /*016c*/ 	.word	0x000026f0
        /*0170*/ 	.word	0x000000ff
        /*0174*/ 	.word	0x00000000
        /*0178*/ 	.short	0x010a
        /*017a*/ 	.byte	0x0b
	.zero		1


	//   ....[3]....
        /*017c*/ 	.word	0x00003090
        /*0180*/ 	.word	0x000000ff
        /*0184*/ 	.word	0x00000000
        /*0188*/ 	.short	0x010a
        /*018a*/ 	.byte	0x0b
	.zero		1


	//   ....[4]....
        /*018c*/ 	.word	0x00003200
        /*0190*/ 	.word	0x000000ff
        /*0194*/ 	.word	0x00006000
        /*0198*/ 	.short	0x0108
        /*019a*/ 	.byte	0x09
	.zero		1


	//   ....[5]....
        /*019c*/ 	.word	0x000032e0
        /*01a0*/ 	.word	0x000000ff
        /*01a4*/ 	.word	0x00006008
        /*01a8*/ 	.short	0x0108
        /*01aa*/ 	.byte	0x09
	.zero		1


	//   ....[6]....
        /*01ac*/ 	.word	0x000038e0
        /*01b0*/ 	.word	0x000000ff
        /*01b4*/ 	.word	0x00000000
        /*01b8*/ 	.short	0x010a
        /*01ba*/ 	.byte	0x0b
	.zero		1


	//   ....[7]....
        /*01bc*/ 	.word	0x00003910
        /*01c0*/ 	.word	0x000000ff
        /*01c4*/ 	.word	0x00000000
        /*01c8*/ 	.short	0x010a
        /*01ca*/ 	.byte	0x0b
	.zero		1


	//----- nvinfo : EIATTR_NUM_MBARRIERS
	.align		4
.L_54:
        /*01cc*/ 	.byte	0x03, 0x38
        /*01ce*/ 	.short	0x0002


	//----- nvinfo : EIATTR_EXIT_INSTR_OFFSETS
	.align		4
        /*01d0*/ 	.byte	0x04, 0x1c
        /*01d2*/ 	.short	(.L_56 - .L_55)


	//   ....[0]....
.L_55:
        /*01d4*/ 	.word	0x000038d0


	//----- nvinfo : EIATTR_REQNTID
	.align		4
.L_56:
        /*01d8*/ 	.byte	0x04, 0x10
        /*01da*/ 	.short	(.L_58 - .L_57)
.L_57:
        /*01dc*/ 	.word	0x00000100
        /*01e0*/ 	.word	0x00000001
        /*01e4*/ 	.word	0x00000001


	//----- nvinfo : EIATTR_CRS_STACK_SIZE
	.align		4
.L_58:
        /*01e8*/ 	.byte	0x04, 0x1e
        /*01ea*/ 	.short	(.L_60 - .L_59)
.L_59:
        /*01ec*/ 	.word	0x00000000


	//----- nvinfo : EIATTR_CBANK_PARAM_SIZE
	.align		4
.L_60:
        /*01f0*/ 	.byte	0x03, 0x19
        /*01f2*/ 	.short	0x0050


	//----- nvinfo : EIATTR_PARAM_CBANK
	.align		4
        /*01f4*/ 	.byte	0x04, 0x0a
        /*01f6*/ 	.short	(.L_62 - .L_61)
	.align		4
.L_61:
        /*01f8*/ 	.word	index@(.nv.constant0.matmul_kernel)
        /*01fc*/ 	.short	0x0380
        /*01fe*/ 	.short	0x0050


	//----- nvinfo : EIATTR_SW_WAR
	.align		4
.L_62:
        /*0200*/ 	.byte	0x04, 0x36
        /*0202*/ 	.short	(.L_64 - .L_63)
.L_63:
        /*0204*/ 	.word	0x00000008
.L_64:


//--------------------- .nv.compat                --------------------------
	.section	.nv.compat,"",@"SHT_CUDA_COMPAT_INFO"
	.align	4
        /*0000*/ 	.byte	0x02, 0x02, 0x02, 0x00, 0x02, 0x05, 0x05, 0x00, 0x02, 0x03, 0x00, 0x00, 0x02, 0x06, 0x01, 0x00


//--------------------- .nv.callgraph             --------------------------
	.section	.nv.callgraph,"",@"SHT_CUDA_CALLGRAPH"
	.align	4
	.sectionentsize	8
	.align		4
        /*0000*/ 	.word	0x00000000
	.align		4
        /*0004*/ 	.word	0xffffffff
	.align		4
        /*0008*/ 	.word	0x00000000
	.align		4
        /*000c*/ 	.word	0xfffffffe
	.align		4
        /*0010*/ 	.word	0x00000000
	.align		4
        /*0014*/ 	.word	0xfffffffd
	.align		4
        /*0018*/ 	.word	0x00000000
	.align		4
        /*001c*/ 	.word	0xfffffffc


//--------------------- .text.matmul_kernel       --------------------------
	.section	.text.matmul_kernel,"ax",@progbits
	.align	128
        .global         matmul_kernel
        .type           matmul_kernel,@function
        .size           matmul_kernel,(.L_x_20 - matmul_kernel)
        .other          matmul_kernel,@"STO_CUDA_ENTRY STV_DEFAULT"
matmul_kernel:
.text.matmul_kernel:
[----:B------:R-:W0:Y:S01]  /*0000*/  LDC R1, c[0x0][0x37c] ;  /* 0x0000df00ff017b82 */ /* 0x000e220000000800 */
[----:B------:R-:W1:Y:S01]  /*0010*/  S2R R61, SR_TID.X ;  /* 0x00000000003d7919 */ /* 0x000e620000002100 */
[----:B------:R-:W2:Y:S01]  /*0020*/  LDCU.64 UR20, c[0x0][0x358] ;  /* 0x00006b00ff1477ac */ /* 0x000ea20008000a00 */
[----:B-1----:R-:W-:-:S13]  /*0030*/  ISETP.GE.U32.AND P1, PT, R61, 0x20, PT ;  /* 0x000000203d00780c */ /* 0x002fda0003f26070 */
[----:B--2---:R-:W-:Y:S05]  /*0040*/  @P1 BRA `(.L_x_0) ;  /* 0x0000000000b41947 */ /* 0x004fea0003800000 */
[----:B------:R-:W1:Y:S01]  /*0050*/  S2UR UR6, SR_CgaCtaId ;  /* 0x00000000000679c3 */ /* 0x000e620000008800 */
[----:B------:R-:W-:Y:S01]  /*0060*/  NOP ;  /* 0x0000000000007918 */ /* 0x000fe20000000000 */
[----:B------:R-:W-:Y:S02]  /*0070*/  UMOV UR4, 0x40 ;  /* 0x0000004000047882 */ /* 0x000fe40000000000 */
[----:B-1----:R-:W-:-:S09]  /*0080*/  ULEA UR4, UR6, UR4, 0x18 ;  /* 0x0000000406047291 */ /* 0x002fd2000f8ec0ff */
[----:B------:R-:W1:Y:S01]  /*0090*/  LDS.U8 R0, [UR4] ;  /* 0x00000004ff007984 */ /* 0x000e620008000000 */
[----:B------:R-:W-:Y:S02]  /*00a0*/  UMOV UR4, 0x400 ;  /* 0x0000040000047882 */ /* 0x000fe40000000000 */
[----:B------:R-:W-:Y:S01]  /*00b0*/  ULEA UR4, UR6, UR4, 0x18 ;  /* 0x0000000406047291 */ /* 0x000fe2000f8ec0ff */
[----:B-1----:R-:W-:-:S13]  /*00c0*/  ISETP.NE.AND P0, PT, R0, RZ, PT ;  /* 0x000000ff0000720c */ /* 0x002fda0003f05270 */
[----:B------:R-:W-:Y:S05]  /*00d0*/  @P0 BRA `(.L_x_1) ;  /* 0x0000000000780947 */ /* 0x000fea0003800000 */
[----:B------:R-:W-:-:S13]  /*00e0*/  ELECT P0, URZ, PT ;  /* 0x0000000000ff782f */ /* 0x000fda0003800000 */
[----:B------:R-:W-:Y:S05]  /*00f0*/  @!P0 BRA `(.L_x_2) ;  /* 0x0000000000808947 */ /* 0x000fea0003800000 */
[----:B------:R-:W-:Y:S01]  /*0100*/  UMOV UR5, 0x1 ;  /* 0x0000000100057882 */ /* 0x000fe20000000000 */
[----:B------:R-:W-:-:S04]  /*0110*/  IMAD.MOV.U32 R4, RZ, RZ, 0x1 ;  /* 0x00000001ff047424 */ /* 0x000fc800078e00ff */
[----:B------:R-:W-:Y:S04]  /*0120*/  DEPBAR.LE SB1, 0x36 ;  /* 0x00009d800000791a */ /* 0x000fe80000000000 */
[----:B------:R-:W1:Y:S02]  /*0130*/  UTCATOMSWS.FIND_AND_SET.ALIGN UP0, UR5, UR5 ;  /* 0x00000005000575e3 */ /* 0x000e640008000800 */
[----:B-1----:R-:W-:-:S04]  /*0140*/  PLOP3.LUT P0, PT, PT, PT, UP0, 0x80, 0x8 ;  /* 0x000000000008781c */ /* 0x002fc80003f0f008 */
[----:B------:R-:W-:-:S04]  /*0150*/  SEL R0, RZ, 0xffffffff, !P0 ;  /* 0xffffffffff007807 */ /* 0x000fc80004000000 */
[----:B------:R-:W-:Y:S01]  /*0160*/  ISETP.NE.AND P0, PT, R0, RZ, PT ;  /* 0x000000ff0000720c */ /* 0x000fe20003f05270 */
[----:B------:R-:W-:-:S12]  /*0170*/  IMAD.U32 R0, RZ, RZ, UR5 ;  /* 0x00000005ff007e24 */ /* 0x000fd8000f8e00ff */
[----:B------:R-:W-:Y:S05]  /*0180*/  @P0 BRA `(.L_x_3) ;  /* 0x0000000000240947 */ /* 0x000fea0003800000 */
.L_x_4:
[----:B------:R-:W-:Y:S05]  /*0190*/  NANOSLEEP 0x64 ;  /* 0x000000640000795d */ /* 0x000fea0003800000 */
[----:B------:R-:W-:-:S05]  /*01a0*/  UMOV UR5, 0x1 ;  /* 0x0000000100057882 */ /* 0x000fca0000000000 */
[----:B------:R-:W-:Y:S04]  /*01b0*/  DEPBAR.LE SB1, 0x36 ;  /* 0x00009d800000791a */ /* 0x000fe80000000000 */
[----:B------:R-:W1:Y:S02]  /*01c0*/  UTCATOMSWS.FIND_AND_SET.ALIGN UP0, UR5, UR5 ;  /* 0x00000005000575e3 */ /* 0x000e640008000800 */
[----:B-1----:R-:W-:-:S04]  /*01d0*/  PLOP3.LUT P0, PT, PT, PT, UP0, 0x80, 0x8 ;  /* 0x000000000008781c */ /* 0x002fc80003f0f008 */
[----:B------:R-:W-:-:S04]  /*01e0*/  SEL R0, RZ, 0xffffffff, !P0 ;  /* 0xffffffffff007807 */ /* 0x000fc80004000000 */
[----:B------:R-:W-:Y:S01]  /*01f0*/  ISETP.NE.AND P0, PT, R0, RZ, PT ;  /* 0x000000ff0000720c */ /* 0x000fe20003f05270 */
[----:B------:R-:W-:-:S12]  /*0200*/  IMAD.U32 R0, RZ, RZ, UR5 ;  /* 0x00000005ff007e24 */ /* 0x000fd8000f8e00ff */
[----:B------:R-:W-:Y:S05]  /*0210*/  @!P0 BRA `(.L_x_4) ;  /* 0xfffffffc00dc8947 */ /* 0x000fea000383ffff */
.L_x_3:
[----:B------:R-:W-:Y:S01]  /*0220*/  VIADD R3, R0, 0x10 ;  /* 0x0000001000037836 */ /* 0x000fe20000000000 */
[----:B------:R-:W-:Y:S01]  /*0230*/  UMOV UR5, 0x50 ;  /* 0x0000005000057882 */ /* 0x000fe20000000000 */
[----:B------:R-:W-:Y:S01]  /*0240*/  SHF.L.U32 R2, R4, R0, RZ ;  /* 0x0000000004027219 */ /* 0x000fe200000006ff */
[----:B------:R-:W-:Y:S01]  /*0250*/  ULEA UR5, UR6, UR5, 0x18 ;  /* 0x0000000506057291 */ /* 0x000fe2000f8ec0ff */
[----:B------:R-:W-:Y:S01]  /*0260*/  IMAD.SHL.U32 R0, R0, 0x20, RZ ;  /* 0x0000002000007824 */ /* 0x000fe200078e00ff */
[----:B------:R-:W-:-:S04]  /*0270*/  SHF.L.U32 R3, R4, R3, RZ ;  /* 0x0000000304037219 */ /* 0x000fc800000006ff */
[----:B------:R-:W-:-:S05]  /*0280*/  LOP3.LUT R2, R3, R2, RZ, 0xfc, !PT ;  /* 0x0000000203027212 */ /* 0x000fca00078efcff */
[----:B------:R1:W-:Y:S04]  /*0290*/  ATOMS.OR RZ, [UR5], R2 ;  /* 0x00000002ffff798c */ /* 0x0003e8000b000005 */
[----:B------:R1:W-:Y:S01]  /*02a0*/  STS [UR4], R0 ;  /* 0x00000000ff007988 */ /* 0x0003e20008000804 */
[----:B------:R-:W-:Y:S05]  /*02b0*/  BRA `(.L_x_2) ;  /* 0x0000000000107947 */ /* 0x000fea0003800000 */
.L_x_1:
[----:B------:R-:W-:Y:S01]  /*02c0*/  IMAD.MOV.U32 R0, RZ, RZ, -0x1 ;  /* 0xffffffffff007424 */ /* 0x000fe200078e00ff */
[----:B------:R-:W-:-:S04]  /*02d0*/  MOV R2, 0x300 ;  /* 0x0000030000027802 */ /* 0x000fc80000000f00 */
[----:B------:R1:W-:Y:S03]  /*02e0*/  STS [UR4], R0 ;  /* 0x00000000ff007988 */ /* 0x0003e60008000804 */
[----:B01----:R-:W-:Y:S05]  /*02f0*/  CALL.REL.NOINC `($__internal_1_$__cuda_sm10x_tcgen05_guardrail_trap_phase_invalid_during_alloc) ;  /* 0x00000034009c7944 */ /* 0x003fea0003c00000 */
.L_x_2:
[----:B------:R-:W-:Y:S05]  /*0300*/  WARPSYNC.ALL ;  /* 0x0000000000007948 */ /* 0x000fea0003800000 */
[----:B------:R-:W-:Y:S01]  /*0310*/  NOP ;  /* 0x0000000000007918 */ /* 0x000fe20000000000 */
.L_x_0:
[----:B------:R-:W2:Y:S01]  /*0320*/  LDC.64 R8, c[0x0][0x398] ;  /* 0x0000e600ff087b82 */ /* 0x000ea20000000a00 */
[----:B------:R-:W3:Y:S01]  /*0330*/  S2R R5, SR_CTAID.X ;  /* 0x0000000000057919 */ /* 0x000ee20000002500 */
[----:B------:R-:W-:Y:S01]  /*0340*/  LOP3.LUT R62, R61, 0x3f, RZ, 0xc0, !PT ;  /* 0x0000003f3d3e7812 */ /* 0x000fe200078ec0ff */
[----:B------:R-:W-:Y:S01]  /*0350*/  UMOV UR9, 0x400 ;  /* 0x0000040000097882 */ /* 0x000fe20000000000 */
[--C-:B------:R-:W-:Y:S01]  /*0360*/  SHF.R.U32.HI R63, RZ, 0x6, R61.reuse ;  /* 0x00000006ff3f7819 */ /* 0x100fe2000001163d */
[----:B------:R-:W-:Y:S01]  /*0370*/  UMOV UR6, 0x1 ;  /* 0x0000000100067882 */ /* 0x000fe20000000000 */
[----:B------:R-:W-:Y:S01]  /*0380*/  SHF.R.U32.HI R104, RZ, 0x5, R61 ;  /* 0x00000005ff687819 */ /* 0x000fe2000001163d */
[----:B------:R-:W4:Y:S01]  /*0390*/  LDCU.128 UR12, c[0x0][0x380] ;  /* 0x00007000ff0c77ac */ /* 0x000f220008000c00 */
[----:B------:R-:W-:Y:S01]  /*03a0*/  SGXT.U32 R63, R63, 0x2 ;  /* 0x000000023f3f781a */ /* 0x000fe20000000000 */
[----:B------:R-:W5:Y:S01]  /*03b0*/  S2UR UR4, SR_CgaCtaId ;  /* 0x00000000000479c3 */ /* 0x000f620000008800 */
[----:B------:R-:W-:-:S02]  /*03c0*/  PRMT R99, RZ, 0x7610, R99 ;  /* 0x00007610ff637816 */ /* 0x000fc40000000063 */
[C---:B------:R-:W-:Y:S02]  /*03d0*/  LOP3.LUT R89, R63.reuse, 0x10, RZ, 0xfc, !PT ;  /* 0x000000103f597812 */ /* 0x040fe400078efcff */
[C---:B------:R-:W-:Y:S02]  /*03e0*/  LOP3.LUT R91, R63.reuse, 0x18, RZ, 0xfc, !PT ;  /* 0x000000183f5b7812 */ /* 0x040fe400078efcff */
[----:B------:R-:W-:Y:S01]  /*03f0*/  LOP3.LUT R93, R63, 0x20, RZ, 0xfc, !PT ;  /* 0x000000203f5d7812 */ /* 0x000fe200078efcff */
[----:B------:R-:W1:Y:S02]  /*0400*/  LDC.64 R52, c[0x0][0x3a8] ;  /* 0x0000ea00ff347b82 */ /* 0x000e640000000a00 */
[----:B-12---:R-:W-:Y:S01]  /*0410*/  VIADD R0, R9, 0x1f ;  /* 0x0000001f09007836 */ /* 0x006fe20000000000 */
[----:B------:R-:W-:-:S05]  /*0420*/  IABS R16, R9 ;  /* 0x0000000900107213 */ /* 0x000fca0000000000 */
[----:B------:R-:W1:Y:S01]  /*0430*/  LDC.64 R50, c[0x0][0x3a0] ;  /* 0x0000e800ff327b82 */ /* 0x000e620000000a00 */
[----:B------:R-:W-:Y:S02]  /*0440*/  IABS R15, R8 ;  /* 0x00000008000f7213 */ /* 0x000fe40000000000 */
[----:B------:R-:W-:-:S04]  /*0450*/  SHF.R.S32.HI R3, RZ, 0x1f, R0 ;  /* 0x0000001fff037819 */ /* 0x000fc80000011400 */
[----:B------:R-:W-:Y:S01]  /*0460*/  LEA.HI R3, R3, R0, RZ, 0x5 ;  /* 0x0000000003037211 */ /* 0x000fe200078f28ff */
[----:B-----5:R-:W-:Y:S01]  /*0470*/  ULEA UR9, UR4, UR9, 0x18 ;  /* 0x0000000904097291 */ /* 0x020fe2000f8ec0ff */
[----:B---3--:R-:W-:Y:S01]  /*0480*/  IABS R10, R5 ;  /* 0x00000005000a7213 */ /* 0x008fe20000000000 */
[----:B------:R-:W-:Y:S01]  /*0490*/  BAR.SYNC.DEFER_BLOCKING 0x0 ;  /* 0x0000000000007b1d */ /* 0x000fe20000010000 */
[----:B------:R-:W-:Y:S01]  /*04a0*/  SHF.R.S32.HI R3, RZ, 0x5, R3 ;  /* 0x00000005ff037819 */ /* 0x000fe20000011403 */
[----:B------:R-:W-:Y:S01]  /*04b0*/  UIADD3 UR11, UPT, UPT, UR9, 0x6000, URZ ;  /* 0x00006000090b7890 */ /* 0x000fe2000fffe0ff */
[----:B------:R-:W-:-:S03]  /*04c0*/  IMAD R25, R63, R52, RZ ;  /* 0x000000343f197224 */ /* 0x000fc600078e02ff */
[----:B------:R-:W-:Y:S02]  /*04d0*/  IMAD.SHL.U32 R4, R3, 0x8, RZ ;  /* 0x0000000803047824 */ /* 0x000fe400078e00ff */
[----:B------:R-:W-:-:S03]  /*04e0*/  IMAD R31, R52, 0x4, R25 ;  /* 0x00000004341f7824 */ /* 0x000fc600078e0219 */
[-C--:B------:R-:W-:Y:S01]  /*04f0*/  IABS R7, R4.reuse ;  /* 0x0000000400077213 */ /* 0x080fe20000000000 */
[----:B------:R-:W-:Y:S01]  /*0500*/  IMAD R33, R52, 0x4, R31 ;  /* 0x0000000434217824 */ /* 0x000fe200078e021f */
[----:B------:R-:W-:Y:S01]  /*0510*/  IABS R12, R4 ;  /* 0x00000004000c7213 */ /* 0x000fe20000000000 */
[----:B-1----:R-:W-:Y:S01]  /*0520*/  VIADD R64, R50, 0x3f ;  /* 0x0000003f32407836 */ /* 0x002fe20000000000 */
[----:B------:R-:W1:Y:S01]  /*0530*/  I2F.RP R0, R7 ;  /* 0x0000000700007306 */ /* 0x000e620000209400 */
[----:B------:R-:W-:-:S04]  /*0540*/  IMAD R35, R52, 0x4, R33 ;  /* 0x0000000434237824 */ /* 0x000fc800078e0221 */
[C---:B------:R-:W-:Y:S01]  /*0550*/  IMAD R23, R52.reuse, 0x4, R35 ;  /* 0x0000000434177824 */ /* 0x040fe200078e0223 */
[----:B------:R-:W2:Y:S03]  /*0560*/  LDS R18, [UR9] ;  /* 0x00000009ff127984 */ /* 0x000ea60008000800 */
[----:B------:R-:W-:Y:S01]  /*0570*/  IMAD R21, R52, 0x4, R23 ;  /* 0x0000000434157824 */ /* 0x000fe200078e0217 */
[----:B-1----:R-:W1:Y:S02]  /*0580*/  MUFU.RCP R0, R0 ;  /* 0x0000000000007308 */ /* 0x002e640000001000 */
[----:B-1----:R-:W-:Y:S02]  /*0590*/  VIADD R2, R0, 0xffffffe ;  /* 0x0ffffffe00027836 */ /* 0x002fe40000000000 */
[----:B------:R-:W-:-:S04]  /*05a0*/  IMAD.MOV R0, RZ, RZ, -R12 ;  /* 0x000000ffff007224 */ /* 0x000fc800078e0a0c */
[----:B------:R1:W3:Y:S02]  /*05b0*/  F2I.FTZ.U32.TRUNC.NTZ R3, R2 ;  /* 0x0000000200037305 */ /* 0x0002e4000021f000 */
[----:B-1----:R-:W-:Y:S01]  /*05c0*/  IMAD.MOV.U32 R2, RZ, RZ, RZ ;  /* 0x000000ffff027224 */ /* 0x002fe200078e00ff */
[----:B--2---:R-:W-:Y:S01]  /*05d0*/  R2UR UR8, R18 ;  /* 0x00000000120872ca */ /* 0x004fe200000e0000 */
[----:B---3--:R-:W-:-:S04]  /*05e0*/  IMAD.MOV R6, RZ, RZ, -R3 ;  /* 0x000000ffff067224 */ /* 0x008fc800078e0a03 */
[----:B------:R-:W-:Y:S02]  /*05f0*/  IMAD R11, R6, R7, RZ ;  /* 0x00000007060b7224 */ /* 0x000fe400078e02ff */
[----:B------:R-:W-:Y:S02]  /*0600*/  IMAD.MOV.U32 R6, RZ, RZ, R10 ;  /* 0x000000ffff067224 */ /* 0x000fe400078e000a */
[----:B------:R-:W-:-:S06]  /*0610*/  IMAD.HI.U32 R3, R3, R11, R2 ;  /* 0x0000000b03037227 */ /* 0x000fcc00078e0002 */
[----:B------:R-:W-:-:S04]  /*0620*/  IMAD.HI.U32 R3, R3, R6, RZ ;  /* 0x0000000603037227 */ /* 0x000fc800078e00ff */
[----:B------:R-:W-:Y:S01]  /*0630*/  IMAD R0, R3, R0, R6 ;  /* 0x0000000003007224 */ /* 0x000fe200078e0206 */
[----:B------:R-:W-:Y:S04]  /*0640*/  BAR.SYNC.DEFER_BLOCKING 0x0 ;  /* 0x0000000000007b1d */ /* 0x000fe80000010000 */
[----:B------:R-:W-:-:S13]  /*0650*/  ISETP.GT.U32.AND P2, PT, R7, R0, PT ;  /* 0x000000000700720c */ /* 0x000fda0003f44070 */
[----:B------:R-:W-:Y:S02]  /*0660*/  @!P2 IMAD.IADD R0, R0, 0x1, -R7 ;  /* 0x000000010000a824 */ /* 0x000fe400078e0a07 */
[----:B------:R-:W-:Y:S01]  /*0670*/  @!P2 VIADD R3, R3, 0x1 ;  /* 0x000000010303a836 */ /* 0x000fe20000000000 */
[----:B------:R-:W-:Y:S02]  /*0680*/  ISETP.NE.AND P2, PT, R4, RZ, PT ;  /* 0x000000ff0400720c */ /* 0x000fe40003f45270 */
[----:B------:R-:W-:Y:S02]  /*0690*/  ISETP.GE.U32.AND P0, PT, R0, R7, PT ;  /* 0x000000070000720c */ /* 0x000fe40003f06070 */
[----:B------:R-:W-:-:S04]  /*06a0*/  LOP3.LUT R0, R5, R4, RZ, 0x3c, !PT ;  /* 0x0000000405007212 */ /* 0x000fc800078e3cff */
[----:B------:R-:W-:Y:S01]  /*06b0*/  ISETP.GE.AND P3, PT, R0, RZ, PT ;  /* 0x000000ff0000720c */ /* 0x000fe20003f66270 */
[----:B------:R-:W-:-:S06]  /*06c0*/  VIADD R0, R8, 0x3f ;  /* 0x0000003f08007836 */ /* 0x000fcc0000000000 */
[----:B------:R-:W-:-:S04]  /*06d0*/  @P0 VIADD R3, R3, 0x1 ;  /* 0x0000000103030836 */ /* 0x000fc80000000000 */
[----:B------:R-:W-:Y:S01]  /*06e0*/  IMAD.MOV.U32 R2, RZ, RZ, R3 ;  /* 0x000000ffff027224 */ /* 0x000fe200078e0003 */
[----:B------:R-:W-:-:S03]  /*06f0*/  SHF.R.S32.HI R3, RZ, 0x1f, R0 ;  /* 0x0000001fff037819 */ /* 0x000fc60000011400 */
[----:B------:R-:W-:Y:S01]  /*0700*/  @!P3 IMAD.MOV R2, RZ, RZ, -R2 ;  /* 0x000000ffff02b224 */ /* 0x000fe200078e0a02 */
[----:B------:R-:W-:Y:S02]  /*0710*/  @!P2 LOP3.LUT R2, RZ, R4, RZ, 0x33, !PT ;  /* 0x00000004ff02a212 */ /* 0x000fe400078e33ff */
[----:B------:R-:W-:-:S03]  /*0720*/  LEA.HI R3, R3, R0, RZ, 0x6 ;  /* 0x0000000003037211 */ /* 0x000fc600078f30ff */
[----:B------:R-:W-:Y:S02]  /*0730*/  IMAD.SHL.U32 R57, R2, 0x8, RZ ;  /* 0x0000000802397824 */ /* 0x000fe400078e00ff */
[----:B------:R-:W-:-:S03]  /*0740*/  IMAD.MOV R2, RZ, RZ, -R2 ;  /* 0x000000ffff027224 */ /* 0x000fc600078e0a02 */
[----:B------:R-:W-:Y:S01]  /*0750*/  LEA.HI.SX32 R3, R3, -R57, 0x1a ;  /* 0x8000003903037211 */ /* 0x000fe200078fd2ff */
[----:B------:R-:W-:Y:S02]  /*0760*/  IMAD R10, R4, R2, R5 ;  /* 0x00000002040a7224 */ /* 0x000fe400078e0205 */
[----:B------:R-:W-:Y:S01]  /*0770*/  IMAD.MOV.U32 R2, RZ, RZ, RZ ;  /* 0x000000ffff027224 */ /* 0x000fe200078e00ff */
[----:B------:R-:W-:Y:S02]  /*0780*/  VIMNMX R11, PT, PT, R3, 0x8, PT ;  /* 0x00000008030b7848 */ /* 0x000fe40003fe0100 */
[----:B------:R-:W-:Y:S02]  /*0790*/  IABS R4, R10 ;  /* 0x0000000a00047213 */ /* 0x000fe40000000000 */
[----:B------:R-:W-:-:S04]  /*07a0*/  IABS R7, R11 ;  /* 0x0000000b00077213 */ /* 0x000fc80000000000 */
[----:B------:R-:W1:Y:S08]  /*07b0*/  I2F.RP R0, R7 ;  /* 0x0000000700007306 */ /* 0x000e700000209400 */
[----:B-1----:R-:W1:Y:S02]  /*07c0*/  MUFU.RCP R0, R0 ;  /* 0x0000000000007308 */ /* 0x002e640000001000 */
[----:B-1----:R-:W-:-:S06]  /*07d0*/  VIADD R3, R0, 0xffffffe ;  /* 0x0ffffffe00037836 */ /* 0x002fcc0000000000 */
[----:B------:R-:W1:Y:S02]  /*07e0*/  F2I.FTZ.U32.TRUNC.NTZ R3, R3 ;  /* 0x0000000300037305 */ /* 0x000e64000021f000 */
[----:B-1----:R-:W-:-:S04]  /*07f0*/  IMAD.MOV R6, RZ, RZ, -R3 ;  /* 0x000000ffff067224 */ /* 0x002fc800078e0a03 */
[----:B------:R-:W-:Y:S01]  /*0800*/  IMAD R5, R6, R7, RZ ;  /* 0x0000000706057224 */ /* 0x000fe200078e02ff */
[----:B------:R-:W-:-:S03]  /*0810*/  IABS R6, R11 ;  /* 0x0000000b00067213 */ /* 0x000fc60000000000 */
[----:B------:R-:W-:-:S04]  /*0820*/  IMAD.HI.U32 R2, R3, R5, R2 ;  /* 0x0000000503027227 */ /* 0x000fc800078e0002 */
[----:B------:R-:W-:Y:S02]  /*0830*/  IMAD.MOV.U32 R3, RZ, RZ, R4 ;  /* 0x000000ffff037224 */ /* 0x000fe400078e0004 */
[----:B------:R-:W-:Y:S02]  /*0840*/  IMAD.MOV R0, RZ, RZ, -R6 ;  /* 0x000000ffff007224 */ /* 0x000fe400078e0a06 */
[----:B------:R-:W-:Y:S01]  /*0850*/  IMAD.HI.U32 R2, R2, R3, RZ ;  /* 0x0000000302027227 */ /* 0x000fe200078e00ff */
[----:B------:R-:W1:Y:S03]  /*0860*/  I2F.RP R6, R16 ;  /* 0x0000001000067306 */ /* 0x000e660000209400 */
[----:B------:R-:W-:-:S05]  /*0870*/  IMAD R0, R2, R0, R3 ;  /* 0x0000000002007224 */ /* 0x000fca00078e0203 */
[----:B------:R-:W-:Y:S01]  /*0880*/  ISETP.GT.U32.AND P2, PT, R7, R0, PT ;  /* 0x000000000700720c */ /* 0x000fe20003f44070 */
[----:B------:R-:W2:Y:S08]  /*0890*/  I2F.RP R3, R15 ;  /* 0x0000000f00037306 */ /* 0x000eb00000209400 */
[----:B-1----:R-:W1:Y:S04]  /*08a0*/  MUFU.RCP R6, R6 ;  /* 0x0000000600067308 */ /* 0x002e680000001000 */
[----:B------:R-:W-:-:S02]  /*08b0*/  @!P2 IMAD.IADD R0, R0, 0x1, -R7 ;  /* 0x000000010000a824 */ /* 0x000fc400078e0a07 */
[----:B------:R-:W-:Y:S01]  /*08c0*/  @!P2 VIADD R2, R2, 0x1 ;  /* 0x000000010202a836 */ /* 0x000fe20000000000 */
[----:B------:R-:W-:Y:S01]  /*08d0*/  ISETP.NE.AND P2, PT, R11, RZ, PT ;  /* 0x000000ff0b00720c */ /* 0x000fe20003f45270 */
[----:B--2---:R-:W2:Y:S01]  /*08e0*/  MUFU.RCP R3, R3 ;  /* 0x0000000300037308 */ /* 0x004ea20000001000 */
[----:B------:R-:W-:Y:S02]  /*08f0*/  ISETP.GE.U32.AND P0, PT, R0, R7, PT ;  /* 0x000000070000720c */ /* 0x000fe40003f06070 */
[----:B------:R-:W-:-:S04]  /*0900*/  LOP3.LUT R0, R10, R11, RZ, 0x3c, !PT ;  /* 0x0000000b0a007212 */ /* 0x000fc800078e3cff */
[----:B------:R-:W-:Y:S01]  /*0910*/  ISETP.GE.AND P3, PT, R0, RZ, PT ;  /* 0x000000ff0000720c */ /* 0x000fe20003f66270 */
[----:B-1----:R-:W-:-:S04]  /*0920*/  VIADD R4, R6, 0xffffffe ;  /* 0x0ffffffe06047836 */ /* 0x002fc80000000000 */
[----:B------:R1:W3:Y:S02]  /*0930*/  F2I.FTZ.U32.TRUNC.NTZ R5, R4 ;  /* 0x0000000400057305 */ /* 0x0002e4000021f000 */
[----:B------:R-:W-:-:S04]  /*0940*/  @P0 VIADD R2, R2, 0x1 ;  /* 0x0000000102020836 */ /* 0x000fc80000000000 */
[----:B------:R-:W-:Y:S02]  /*0950*/  IMAD.MOV.U32 R6, RZ, RZ, R2 ;  /* 0x000000ffff067224 */ /* 0x000fe400078e0002 */
[----:B--2---:R-:W-:Y:S02]  /*0960*/  VIADD R2, R3, 0xffffffe ;  /* 0x0ffffffe03027836 */ /* 0x004fe40000000000 */
[----:B------:R-:W-:Y:S01]  /*0970*/  @!P3 IMAD.MOV R6, RZ, RZ, -R6 ;  /* 0x000000ffff06b224 */ /* 0x000fe200078e0a06 */
[----:B------:R-:W-:Y:S01]  /*0980*/  @!P2 LOP3.LUT R6, RZ, R11, RZ, 0x33, !PT ;  /* 0x0000000bff06a212 */ /* 0x000fe200078e33ff */
[----:B------:R-:W2:Y:S01]  /*0990*/  F2I.FTZ.U32.TRUNC.NTZ R3, R2 ;  /* 0x0000000200037305 */ /* 0x000ea2000021f000 */
[----:B-1----:R-:W-:-:S03]  /*09a0*/  IMAD.MOV.U32 R4, RZ, RZ, RZ ;  /* 0x000000ffff047224 */ /* 0x002fc600078e00ff */
[----:B------:R-:W-:Y:S02]  /*09b0*/  IMAD.MOV R0, RZ, RZ, -R6 ;  /* 0x000000ffff007224 */ /* 0x000fe400078e0a06 */
[--C-:B---3--:R-:W-:Y:S02]  /*09c0*/  IMAD.MOV R7, RZ, RZ, -R5.reuse ;  /* 0x000000ffff077224 */ /* 0x108fe400078e0a05 */
[----:B------:R-:W-:Y:S02]  /*09d0*/  IMAD R0, R11, R0, R10 ;  /* 0x000000000b007224 */ /* 0x000fe400078e020a */
[----:B------:R-:W-:Y:S02]  /*09e0*/  IMAD R7, R7, R16, RZ ;  /* 0x0000001007077224 */ /* 0x000fe400078e02ff */
[----:B------:R-:W-:Y:S02]  /*09f0*/  IMAD.IADD R57, R57, 0x1, R0 ;  /* 0x0000000139397824 */ /* 0x000fe400078e0200 */
[----:B------:R-:W-:-:S04]  /*0a00*/  IMAD.HI.U32 R4, R5, R7, R4 ;  /* 0x0000000705047227 */ /* 0x000fc800078e0004 */
[--C-:B--2---:R-:W-:Y:S02]  /*0a10*/  IMAD.MOV R10, RZ, RZ, -R3.reuse ;  /* 0x000000ffff0a7224 */ /* 0x104fe400078e0a03 */
[----:B------:R-:W-:Y:S02]  /*0a20*/  IMAD.MOV.U32 R2, RZ, RZ, RZ ;  /* 0x000000ffff027224 */ /* 0x000fe400078e00ff */
[----:B------:R-:W-:Y:S02]  /*0a30*/  IMAD R7, R10, R15, RZ ;  /* 0x0000000f0a077224 */ /* 0x000fe400078e02ff */
[----:B------:R-:W-:Y:S02]  /*0a40*/  IMAD R57, R57, 0x40, R62 ;  /* 0x0000004039397824 */ /* 0x000fe400078e023e */
[----:B------:R-:W-:Y:S02]  /*0a50*/  IMAD.SHL.U32 R6, R6, 0x20, RZ ;  /* 0x0000002006067824 */ /* 0x000fe400078e00ff */
[----:B------:R-:W-:Y:S01]  /*0a60*/  IMAD.HI.U32 R2, R3, R7, R2 ;  /* 0x0000000703027227 */ /* 0x000fe200078e0002 */
[----:B------:R-:W-:-:S02]  /*0a70*/  IABS R10, R57 ;  /* 0x00000039000a7213 */ /* 0x000fc40000000000 */
[C---:B------:R-:W-:Y:S02]  /*0a80*/  LOP3.LUT R60, R6.reuse, R63, RZ, 0xfc, !PT ;  /* 0x0000003f063c7212 */ /* 0x040fe400078efcff */
[--C-:B------:R-:W-:Y:S01]  /*0a90*/  LOP3.LUT R59, R6, 0x4, R63.reuse, 0xfe, !PT ;  /* 0x00000004063b7812 */ /* 0x100fe200078efe3f */
[----:B------:R-:W-:Y:S01]  /*0aa0*/  IMAD.HI.U32 R2, R2, R10, RZ ;  /* 0x0000000a02027227 */ /* 0x000fe200078e00ff */
[----:B------:R-:W-:Y:S02]  /*0ab0*/  IABS R11, R60 ;  /* 0x0000003c000b7213 */ /* 0x000fe40000000000 */
[----:B------:R-:W-:Y:S01]  /*0ac0*/  IABS R13, R59 ;  /* 0x0000003b000d7213 */ /* 0x000fe20000000000 */
[----:B------:R-:W-:Y:S01]  /*0ad0*/  IMAD.MOV R2, RZ, RZ, -R2 ;  /* 0x000000ffff027224 */ /* 0x000fe200078e0a02 */
[--C-:B------:R-:W-:Y:S01]  /*0ae0*/  LOP3.LUT R58, R6, 0x8, R63.reuse, 0xfe, !PT ;  /* 0x00000008063a7812 */ /* 0x100fe200078efe3f */
[----:B------:R-:W-:Y:S01]  /*0af0*/  IMAD.HI.U32 R0, R4, R11, RZ ;  /* 0x0000000b04007227 */ /* 0x000fe200078e00ff */
[----:B------:R-:W-:-:S02]  /*0b00*/  LOP3.LUT R56, R6, 0xc, R63, 0xfe, !PT ;  /* 0x0000000c06387812 */ /* 0x000fc400078efe3f */
[----:B------:R-:W-:Y:S01]  /*0b10*/  IABS R7, R58 ;  /* 0x0000003a00077213 */ /* 0x000fe20000000000 */
[----:B------:R-:W-:Y:S01]  /*0b20*/  IMAD.HI.U32 R5, R4, R13, RZ ;  /* 0x0000000d04057227 */ /* 0x000fe200078e00ff */
[C-C-:B------:R-:W-:Y:S02]  /*0b30*/  LOP3.LUT R55, R6.reuse, 0x10, R63.reuse, 0xfe, !PT ;  /* 0x0000001006377812 */ /* 0x140fe400078efe3f */
[----:B------:R-:W-:Y:S01]  /*0b40*/  LOP3.LUT R54, R6, 0x14, R63, 0xfe, !PT ;  /* 0x0000001406367812 */ /* 0x000fe200078efe3f */
[C---:B------:R-:W-:Y:S01]  /*0b50*/  IMAD R2, R15.reuse, R2, R10 ;  /* 0x000000020f027224 */ /* 0x040fe200078e020a */
[----:B------:R-:W-:Y:S01]  /*0b60*/  IABS R17, R55 ;  /* 0x0000003700117213 */ /* 0x000fe20000000000 */
[----:B------:R-:W-:Y:S01]  /*0b70*/  IMAD.MOV R0, RZ, RZ, -R0 ;  /* 0x000000ffff007224 */ /* 0x000fe200078e0a00 */
[----:B------:R-:W-:Y:S01]  /*0b80*/  IABS R19, R54 ;  /* 0x0000003600137213 */ /* 0x000fe20000000000 */
[----:B------:R-:W-:Y:S01]  /*0b90*/  IMAD.MOV R5, RZ, RZ, -R5 ;  /* 0x000000ffff057224 */ /* 0x000fe200078e0a05 */
[----:B------:R-:W-:Y:S01]  /*0ba0*/  ISETP.GT.U32.AND P0, PT, R15, R2, PT ;  /* 0x000000020f00720c */ /* 0x000fe20003f04070 */
[----:B------:R-:W-:Y:S01]  /*0bb0*/  IMAD R3, R16, R0, R11 ;  /* 0x0000000010037224 */ /* 0x000fe200078e020b */
[----:B------:R-:W-:Y:S01]  /*0bc0*/  LOP3.LUT R92, R6, 0x18, R63, 0xfe, !PT ;  /* 0x00000018065c7812 */ /* 0x000fe200078efe3f */
[----:B------:R-:W-:Y:S01]  /*0bd0*/  IMAD R5, R16, R5, R13 ;  /* 0x0000000510057224 */ /* 0x000fe200078e020d */
[----:B------:R-:W-:Y:S01]  /*0be0*/  IABS R13, R56 ;  /* 0x00000038000d7213 */ /* 0x000fe20000000000 */
[----:B------:R-:W-:Y:S01]  /*0bf0*/  IMAD.HI.U32 R0, R4, R7, RZ ;  /* 0x0000000704007227 */ /* 0x000fe200078e00ff */
[----:B------:R-:W-:-:S02]  /*0c00*/  ISETP.GT.U32.AND P2, PT, R16, R3, PT ;  /* 0x000000031000720c */ /* 0x000fc40003f44070 */
[----:B------:R-:W-:Y:S01]  /*0c10*/  ISETP.GT.U32.AND P6, PT, R16, R5, PT ;  /* 0x000000051000720c */ /* 0x000fe20003fc4070 */
[----:B------:R-:W-:Y:S02]  /*0c20*/  IMAD.MOV R11, RZ, RZ, -R0 ;  /* 0x000000ffff0b7224 */ /* 0x000fe400078e0a00 */
[----:B------:R-:W-:-:S04]  /*0c30*/  IMAD.HI.U32 R0, R4, R13, RZ ;  /* 0x0000000d04007227 */ /* 0x000fc800078e00ff */
[----:B------:R-:W-:-:S04]  /*0c40*/  IMAD.HI.U32 R10, R4, R17, RZ ;  /* 0x00000011040a7227 */ /* 0x000fc800078e00ff */
[----:B------:R-:W-:Y:S02]  /*0c50*/  IMAD.MOV R0, RZ, RZ, -R0 ;  /* 0x000000ffff007224 */ /* 0x000fe400078e0a00 */
[----:B------:R-:W-:Y:S02]  /*0c60*/  IMAD R7, R16, R11, R7 ;  /* 0x0000000b10077224 */ /* 0x000fe400078e0207 */
[----:B------:R-:W-:Y:S02]  /*0c70*/  IMAD.MOV R11, RZ, RZ, -R10 ;  /* 0x000000ffff0b7224 */ /* 0x000fe400078e0a0a */
[----:B------:R-:W-:Y:S01]  /*0c80*/  @!P0 IMAD.IADD R2, R2, 0x1, -R15 ;  /* 0x0000000102028824 */ /* 0x000fe200078e0a0f */
[C---:B------:R-:W-:Y:S01]  /*0c90*/  ISETP.GT.U32.AND P0, PT, R16.reuse, R7, PT ;  /* 0x000000071000720c */ /* 0x040fe20003f04070 */
[----:B------:R-:W-:Y:S01]  /*0ca0*/  IMAD R10, R16, R0, R13 ;  /* 0x00000000100a7224 */ /* 0x000fe200078e020d */
[----:B------:R-:W-:Y:S01]  /*0cb0*/  LOP3.LUT R0, R6, 0x1c, R63, 0xfe, !PT ;  /* 0x0000001c06007812 */ /* 0x000fe200078efe3f */
[----:B------:R-:W-:Y:S01]  /*0cc0*/  IMAD.HI.U32 R6, R4, R19, RZ ;  /* 0x0000001304067227 */ /* 0x000fe200078e00ff */
[----:B------:R-:W-:-:S02]  /*0cd0*/  IABS R13, R92 ;  /* 0x0000005c000d7213 */ /* 0x000fc40000000000 */
[----:B------:R-:W-:Y:S01]  /*0ce0*/  ISETP.GT.U32.AND P4, PT, R15, R2, PT ;  /* 0x000000020f00720c */ /* 0x000fe20003f84070 */
[C---:B------:R-:W-:Y:S01]  /*0cf0*/  IMAD R11, R16.reuse, R11, R17 ;  /* 0x0000000b100b7224 */ /* 0x040fe200078e0211 */
[----:B------:R-:W-:Y:S01]  /*0d00*/  IABS R17, R0 ;  /* 0x0000000000117213 */ /* 0x000fe20000000000 */
[----:B------:R-:W-:Y:S01]  /*0d10*/  IMAD.MOV R12, RZ, RZ, -R6 ;  /* 0x000000ffff0c7224 */ /* 0x000fe200078e0a06 */
[----:B------:R-:W-:Y:S01]  /*0d20*/  ISETP.GT.U32.AND P3, PT, R16, R10, PT ;  /* 0x0000000a1000720c */ /* 0x000fe20003f64070 */
[----:B------:R-:W-:Y:S01]  /*0d30*/  IMAD.HI.U32 R6, R4, R13, RZ ;  /* 0x0000000d04067227 */ /* 0x000fe200078e00ff */
[----:B------:R-:W-:-:S03]  /*0d40*/  ISETP.GT.U32.AND P5, PT, R16, R11, PT ;  /* 0x0000000b1000720c */ /* 0x000fc60003fa4070 */
[----:B------:R-:W-:-:S04]  /*0d50*/  IMAD.HI.U32 R4, R4, R17, RZ ;  /* 0x0000001104047227 */ /* 0x000fc800078e00ff */
[----:B------:R-:W-:Y:S02]  /*0d60*/  IMAD.MOV R6, RZ, RZ, -R6 ;  /* 0x000000ffff067224 */ /* 0x000fe400078e0a06 */
[C---:B------:R-:W-:Y:S02]  /*0d70*/  IMAD R12, R16.reuse, R12, R19 ;  /* 0x0000000c100c7224 */ /* 0x040fe400078e0213 */
[----:B------:R-:W-:Y:S02]  /*0d80*/  IMAD.MOV R14, RZ, RZ, -R4 ;  /* 0x000000ffff0e7224 */ /* 0x000fe400078e0a04 */
[--C-:B------:R-:W-:Y:S02]  /*0d90*/  @!P2 IMAD.IADD R3, R3, 0x1, -R16.reuse ;  /* 0x000000010303a824 */ /* 0x100fe400078e0a10 */
[----:B------:R-:W-:Y:S02]  /*0da0*/  IMAD R4, R16, R6, R13 ;  /* 0x0000000610047224 */ /* 0x000fe400078e020d */
[----:B------:R-:W-:Y:S01]  /*0db0*/  @!P4 IMAD.IADD R2, R2, 0x1, -R15 ;  /* 0x000000010202c824 */ /* 0x000fe200078e0a0f */
[C---:B------:R-:W-:Y:S01]  /*0dc0*/  ISETP.GT.U32.AND P4, PT, R16.reuse, R12, PT ;  /* 0x0000000c1000720c */ /* 0x040fe20003f84070 */
[--C-:B------:R-:W-:Y:S01]  /*0dd0*/  @!P0 IMAD.IADD R7, R7, 0x1, -R16.reuse ;  /* 0x0000000107078824 */ /* 0x100fe200078e0a10 */
[C---:B------:R-:W-:Y:S01]  /*0de0*/  ISETP.GT.U32.AND P0, PT, R16.reuse, R3, PT ;  /* 0x000000031000720c */ /* 0x040fe20003f04070 */
[C---:B------:R-:W-:Y:S01]  /*0df0*/  IMAD R13, R16.reuse, R14, R17 ;  /* 0x0000000e100d7224 */ /* 0x040fe200078e0211 */
[----:B------:R-:W-:Y:S01]  /*0e00*/  ISETP.GT.U32.AND P2, PT, R16, R4, PT ;  /* 0x000000041000720c */ /* 0x000fe20003f44070 */
[----:B------:R-:W-:-:S02]  /*0e10*/  @!P6 IMAD.IADD R5, R5, 0x1, -R16 ;  /* 0x000000010505e824 */ /* 0x000fc400078e0a10 */
[--C-:B------:R-:W-:Y:S01]  /*0e20*/  @!P5 IMAD.IADD R11, R11, 0x1, -R16.reuse ;  /* 0x000000010b0bd824 */ /* 0x100fe200078e0a10 */
[----:B------:R-:W-:Y:S01]  /*0e30*/  ISETP.GT.U32.AND P6, PT, R16, R13, PT ;  /* 0x0000000d1000720c */ /* 0x000fe20003fc4070 */
[--C-:B------:R-:W-:Y:S01]  /*0e40*/  @!P3 IMAD.IADD R10, R10, 0x1, -R16.reuse ;  /* 0x000000010a0ab824 */ /* 0x100fe200078e0a10 */
[----:B------:R-:W-:Y:S01]  /*0e50*/  ISETP.GT.U32.AND P3, PT, R16, R5, PT ;  /* 0x000000051000720c */ /* 0x000fe20003f64070 */
[----:B------:R-:W-:Y:S01]  /*0e60*/  IMAD.SHL.U32 R6, R104, 0x200000, RZ ;  /* 0x0020000068067824 */ /* 0x000fe200078e00ff */
[----:B------:R-:W-:Y:S01]  /*0e70*/  ISETP.GE.AND P5, PT, R57, RZ, PT ;  /* 0x000000ff3900720c */ /* 0x000fe20003fa6270 */
[--C-:B------:R-:W-:Y:S01]  /*0e80*/  @!P4 IMAD.IADD R12, R12, 0x1, -R16.reuse ;  /* 0x000000010c0cc824 */ /* 0x100fe200078e0a10 */
[C---:B------:R-:W-:Y:S01]  /*0e90*/  ISETP.GT.U32.AND P4, PT, R16.reuse, R7, PT ;  /* 0x000000071000720c */ /* 0x040fe20003f84070 */
[--C-:B------:R-:W-:Y:S01]  /*0ea0*/  @!P0 IMAD.IADD R3, R3, 0x1, -R16.reuse ;  /* 0x0000000103038824 */ /* 0x100fe200078e0a10 */
[----:B------:R-:W-:Y:S01]  /*0eb0*/  ISETP.GT.U32.AND P0, PT, R16, R11, PT ;  /* 0x0000000b1000720c */ /* 0x000fe20003f04070 */
[--C-:B------:R-:W-:Y:S01]  /*0ec0*/  @!P2 IMAD.IADD R4, R4, 0x1, -R16.reuse ;  /* 0x000000010404a824 */ /* 0x100fe200078e0a10 */
[----:B------:R-:W-:Y:S01]  /*0ed0*/  ISETP.GT.U32.AND P2, PT, R16, R10, PT ;  /* 0x0000000a1000720c */ /* 0x000fe20003f44070 */
[----:B------:R-:W-:Y:S01]  /*0ee0*/  IMAD.SHL.U32 R14, R104, 0x4, RZ ;  /* 0x00000004680e7824 */ /* 0x000fe200078e00ff */
[----:B------:R-:W-:Y:S01]  /*0ef0*/  LOP3.LUT R6, R6, 0x600000, RZ, 0xc0, !PT ;  /* 0x0060000006067812 */ /* 0x000fe200078ec0ff */
[--C-:B------:R-:W-:Y:S01]  /*0f00*/  @!P6 IMAD.IADD R13, R13, 0x1, -R16.reuse ;  /* 0x000000010d0de824 */ /* 0x100fe200078e0a10 */
[C---:B------:R-:W-:Y:S01]  /*0f10*/  ISETP.GT.U32.AND P6, PT, R16.reuse, R4, PT ;  /* 0x000000041000720c */ /* 0x040fe20003fc4070 */
[----:B------:R-:W-:Y:S01]  /*0f20*/  @!P3 IMAD.IADD R5, R5, 0x1, -R16 ;  /* 0x000000010505b824 */ /* 0x000fe200078e0a10 */
[C---:B------:R-:W-:Y:S01]  /*0f30*/  ISETP.GT.U32.AND P3, PT, R16.reuse, R12, PT ;  /* 0x0000000c1000720c */ /* 0x040fe20003f64070 */
[----:B------:R-:W-:Y:S01]  /*0f40*/  @!P5 IMAD.MOV R2, RZ, RZ, -R2 ;  /* 0x000000ffff02d224 */ /* 0x000fe200078e0a02 */
[----:B------:R-:W-:Y:S01]  /*0f50*/  ISETP.GT.U32.AND P5, PT, R16, R13, PT ;  /* 0x0000000d1000720c */ /* 0x000fe20003fa4070 */
[--C-:B------:R-:W-:Y:S01]  /*0f60*/  @!P4 IMAD.IADD R7, R7, 0x1, -R16.reuse ;  /* 0x000000010707c824 */ /* 0x100fe200078e0a10 */
[----:B------:R-:W-:Y:S01]  /*0f70*/  ISETP.NE.AND P4, PT, R8, RZ, PT ;  /* 0x000000ff0800720c */ /* 0x000fe20003f85270 */
[--C-:B------:R-:W-:Y:S01]  /*0f80*/  @!P0 IMAD.IADD R11, R11, 0x1, -R16.reuse ;  /* 0x000000010b0b8824 */ /* 0x100fe200078e0a10 */
[----:B------:R-:W-:Y:S01]  /*0f90*/  ISETP.GE.AND P0, PT, R59, RZ, PT ;  /* 0x000000ff3b00720c */ /* 0x000fe20003f06270 */
[----:B------:R-:W-:Y:S01]  /*0fa0*/  @!P2 IMAD.IADD R10, R10, 0x1, -R16 ;  /* 0x000000010a0aa824 */ /* 0x000fe200078e0a10 */
[----:B------:R-:W-:-:S02]  /*0fb0*/  ISETP.GE.AND P2, PT, R60, RZ, PT ;  /* 0x000000ff3c00720c */ /* 0x000fc40003f46270 */
[----:B------:R-:W-:Y:S01]  /*0fc0*/  LOP3.LUT R14, R14, 0x10, RZ, 0xc0, !PT ;  /* 0x000000100e0e7812 */ /* 0x000fe200078ec0ff */
[--C-:B------:R-:W-:Y:S01]  /*0fd0*/  @!P6 IMAD.IADD R4, R4, 0x1, -R16.reuse ;  /* 0x000000010404e824 */ /* 0x100fe200078e0a10 */
[----:B------:R-:W-:Y:S01]  /*0fe0*/  ISETP.GE.AND P6, PT, R55, RZ, PT ;  /* 0x000000ff3700720c */ /* 0x000fe20003fc6270 */
[--C-:B------:R-:W-:Y:S01]  /*0ff0*/  @!P3 IMAD.IADD R12, R12, 0x1, -R16.reuse ;  /* 0x000000010c0cb824 */ /* 0x100fe200078e0a10 */
[----:B------:R-:W-:Y:S01]  /*1000*/  ISETP.GE.AND P3, PT, R58, RZ, PT ;  /* 0x000000ff3a00720c */ /* 0x000fe20003f66270 */
[----:B------:R-:W-:Y:S01]  /*1010*/  @!P5 IMAD.IADD R13, R13, 0x1, -R16 ;  /* 0x000000010d0dd824 */ /* 0x000fe200078e0a10 */
[----:B------:R-:W-:Y:S02]  /*1020*/  ISETP.GE.AND P5, PT, R54, RZ, PT ;  /* 0x000000ff3600720c */ /* 0x000fe40003fa6270 */
[----:B------:R-:W-:Y:S01]  /*1030*/  @!P4 LOP3.LUT R2, RZ, R8, RZ, 0x33, !PT ;  /* 0x00000008ff02c212 */ /* 0x000fe200078e33ff */
[----:B------:R-:W-:Y:S01]  /*1040*/  @!P0 IMAD.MOV R5, RZ, RZ, -R5 ;  /* 0x000000ffff058224 */ /* 0x000fe200078e0a05 */
[----:B------:R-:W-:Y:S01]  /*1050*/  ISETP.GE.AND P4, PT, R56, RZ, PT ;  /* 0x000000ff3800720c */ /* 0x000fe20003f86270 */
[----:B------:R-:W-:Y:S01]  /*1060*/  @!P2 IMAD.MOV R3, RZ, RZ, -R3 ;  /* 0x000000ffff03a224 */ /* 0x000fe200078e0a03 */
[----:B------:R-:W-:Y:S01]  /*1070*/  ISETP.GE.AND P0, PT, R92, RZ, PT ;  /* 0x000000ff5c00720c */ /* 0x000fe20003f06270 */
[----:B------:R-:W-:Y:S01]  /*1080*/  IMAD R51, R2, R51, RZ ;  /* 0x0000003302337224 */ /* 0x000fe200078e02ff */
[----:B------:R-:W-:Y:S01]  /*1090*/  ISETP.GE.AND P2, PT, R0, RZ, PT ;  /* 0x000000ff0000720c */ /* 0x000fe20003f46270 */
[----:B------:R-:W-:Y:S01]  /*10a0*/  @!P6 IMAD.MOV R11, RZ, RZ, -R11 ;  /* 0x000000ffff0be224 */ /* 0x000fe200078e0a0b */
[----:B------:R-:W-:Y:S01]  /*10b0*/  R2UR UR5, R6 ;  /* 0x00000000060572ca */ /* 0x000fe200000e0000 */
[----:B------:R-:W-:Y:S01]  /*10c0*/  @!P3 IMAD.MOV R7, RZ, RZ, -R7 ;  /* 0x000000ffff07b224 */ /* 0x000fe200078e0a07 */
[----:B------:R-:W-:Y:S01]  /*10d0*/  R2UR UR10, R14 ;  /* 0x000000000e0a72ca */ /* 0x000fe200000e0000 */
[----:B------:R-:W-:Y:S01]  /*10e0*/  @!P5 IMAD.MOV R12, RZ, RZ, -R12 ;  /* 0x000000ffff0cd224 */ /* 0x000fe200078e0a0c */
[----:B------:R-:W-:-:S02]  /*10f0*/  ISETP.NE.AND P3, PT, R9, RZ, PT ;  /* 0x000000ff0900720c */ /* 0x000fc40003f65270 */
[----:B------:R-:W-:Y:S01]  /*1100*/  LOP3.LUT R6, RZ, R9, RZ, 0x33, !PT ;  /* 0x00000009ff067212 */ /* 0x000fe200078e33ff */
[----:B------:R-:W-:Y:S02]  /*1110*/  @!P4 IMAD.MOV R10, RZ, RZ, -R10 ;  /* 0x000000ffff0ac224 */ /* 0x000fe400078e0a0a */
[----:B------:R-:W-:Y:S01]  /*1120*/  @!P0 IMAD.MOV R4, RZ, RZ, -R4 ;  /* 0x000000ffff048224 */ /* 0x000fe200078e0a04 */
[----:B------:R-:W-:Y:S01]  /*1130*/  ISETP.GT.AND P0, PT, R64, 0x3f, PT ;  /* 0x0000003f4000780c */ /* 0x000fe20003f04270 */
[----:B------:R-:W-:Y:S01]  /*1140*/  @!P2 IMAD.MOV R13, RZ, RZ, -R13 ;  /* 0x000000ffff0da224 */ /* 0x000fe200078e0a0d */
[C---:B------:R-:W-:Y:S02]  /*1150*/  SEL R14, R6.reuse, R10, !P3 ;  /* 0x0000000a060e7207 */ /* 0x040fe40005800000 */
[C---:B------:R-:W-:Y:S01]  /*1160*/  SEL R24, R6.reuse, R3, !P3 ;  /* 0x0000000306187207 */ /* 0x040fe20005800000 */
[----:B------:R-:W-:Y:S01]  /*1170*/  UIADD3 UR10, UPT, UPT, UR10, UR5, UR8 ;  /* 0x000000050a0a7290 */ /* 0x000fe2000fffe008 */
[----:B------:R-:W-:-:S02]  /*1180*/  SEL R22, R6, R5, !P3 ;  /* 0x0000000506167207 */ /* 0x000fc40005800000 */
[C---:B------:R-:W-:Y:S02]  /*1190*/  SEL R16, R6.reuse, R7, !P3 ;  /* 0x0000000706107207 */ /* 0x040fe40005800000 */
[C---:B------:R-:W-:Y:S02]  /*11a0*/  SEL R20, R6.reuse, R11, !P3 ;  /* 0x0000000b06147207 */ /* 0x040fe40005800000 */
[C---:B------:R-:W-:Y:S02]  /*11b0*/  SEL R12, R6.reuse, R12, !P3 ;  /* 0x0000000c060c7207 */ /* 0x040fe40005800000 */
[C---:B------:R-:W-:Y:S02]  /*11c0*/  SEL R10, R6.reuse, R4, !P3 ;  /* 0x00000004060a7207 */ /* 0x040fe40005800000 */
[----:B------:R-:W-:Y:S02]  /*11d0*/  SEL R6, R6, R13, !P3 ;  /* 0x0000000d06067207 */ /* 0x000fe40005800000 */
[----:B------:R-:W-:-:S02]  /*11e0*/  LOP3.LUT P2, RZ, R61, 0xff, RZ, 0xc0, !PT ;  /* 0x000000ff3dff7812 */ /* 0x000fc4000784c0ff */
[----:B------:R-:W-:Y:S01]  /*11f0*/  ISETP.LT.AND P3, PT, R89, R50, P0 ;  /* 0x000000325900720c */ /* 0x000fe20000761270 */
[----:B----4-:R-:W-:-:S12]  /*1200*/  @P1 BRA `(.L_x_5) ;  /* 0x0000000000181947 */ /* 0x010fd80003800000 */
[----:B------:R-:W-:Y:S01]  /*1210*/  ELECT P4, URZ, PT ;  /* 0x0000000000ff782f */ /* 0x000fe20003880000 */
[----:B------:R-:W-:Y:S01]  /*1220*/  IMAD.MOV.U32 R2, RZ, RZ, 0x1 ;  /* 0x00000001ff027424 */ /* 0x000fe200078e00ff */
[----:B------:R-:W-:Y:S01]  /*1230*/  UMOV UR5, 0x40 ;  /* 0x0000004000057882 */ /* 0x000fe20000000000 */
[----:B------:R-:W-:Y:S01]  /*1240*/  UVIRTCOUNT.DEALLOC.SMPOOL 0x80 ;  /* 0x000000800000784c */ /* 0x000fe20000000000 */
[----:B------:R-:W-:-:S09]  /*1250*/  ULEA UR5, UR4, UR5, 0x18 ;  /* 0x0000000504057291 */ /* 0x000fd2000f8ec0ff */
[----:B------:R1:W-:Y:S03]  /*1260*/  @P4 STS.U8 [UR5], R2 ;  /* 0x00000002ff004988 */ /* 0x0003e60008000005 */
.L_x_5:
[----:B------:R-:W-:Y:S01]  /*1270*/  STTM.16dp32bit_t0_t15.x8 tmem[UR10], RZ ;  /* 0x000000ff000079ed */ /* 0x000fe2000898000a */
[----:B------:R-:W-:Y:S01]  /*1280*/  STTM.16dp32bit_t16_t31.x8 tmem[UR10+0x8], RZ ;  /* 0x000008ff000079ed */ /* 0x000fe200089a000a */
[----:B------:R-:W2:Y:S02]  /*1290*/  FENCE.VIEW.ASYNC.T ;  /* 0x00000000000073c6 */ /* 0x000ea40000000200 */
[----:B--2---:R-:W-:Y:S01]  /*12a0*/  VOTEU.ALL UP0, P2 ;  /* 0x0000000000ff7886 */ /* 0x004fe20001000000 */
[C---:B------:R-:W-:Y:S01]  /*12b0*/  IMAD R19, R52.reuse, 0x4, R21 ;  /* 0x0000000434137824 */ /* 0x040fe200078e0215 */
[----:B------:R-:W-:Y:S01]  /*12c0*/  VOTEU.ALL UP1, P2 ;  /* 0x0000000000ff7886 */ /* 0x000fe20001020000 */
[----:B------:R-:W-:Y:S01]  /*12d0*/  IMAD.SHL.U32 R18, R51, 0x2, RZ ;  /* 0x0000000233127824 */ /* 0x000fe200078e00ff */
[----:B------:R-:W-:Y:S01]  /*12e0*/  ISETP.LT.AND P5, PT, R91, R50, P0 ;  /* 0x000000325b00720c */ /* 0x000fe200007a1270 */
[----:B------:R-:W-:Y:S01]  /*12f0*/  IMAD R17, R52, 0x4, R19 ;  /* 0x0000000434117824 */ /* 0x000fe200078e0213 */
[----:B------:R-:W-:-:S04]  /*1300*/  @!UP0 UIADD3 UR4, UPT, UPT, -UR6, 0x100000, URZ ;  /* 0x0010000006048890 */ /* 0x000fc8000fffe1ff */
[----:B------:R-:W-:Y:S02]  /*1310*/  @!UP0 USHF.L.U32 UR5, UR4, 0xb, URZ ;  /* 0x0000000b04058899 */ /* 0x000fe400080006ff */
[----:B------:R-:W-:Y:S01]  /*1320*/  @!UP0 USHF.L.U32 UR4, UR4, 0x1, URZ ;  /* 0x0000000104048899 */ /* 0x000fe200080006ff */
[----:B------:R-:W-:Y:S01]  /*1330*/  BAR.SYNC.DEFER_BLOCKING 0x0 ;  /* 0x0000000000007b1d */ /* 0x000fe20000010000 */
[----:B------:R-:W-:Y:S01]  /*1340*/  IADD3 R30, P6, PT, R18, UR12, RZ ;  /* 0x0000000c121e7c10 */ /* 0x000fe2000ffde0ff */
[C---:B------:R-:W-:Y:S01]  /*1350*/  IMAD R13, R52.reuse, 0x4, R17 ;  /* 0x00000004340d7824 */ /* 0x040fe200078e0211 */
[----:B------:R-:W-:Y:S02]  /*1360*/  ISETP.LT.AND P4, PT, R93, R50, P0 ;  /* 0x000000325d00720c */ /* 0x000fe40000781270 */
[----:B------:R-:W-:Y:S01]  /*1370*/  LEA.HI.X.SX32 R32, R51, UR13, 0x1, P6 ;  /* 0x0000000d33207c11 */ /* 0x000fe2000b0f0eff */
[----:B------:R-:W-:Y:S01]  /*1380*/  IMAD R15, R52, 0x4, R13 ;  /* 0x00000004340f7824 */ /* 0x000fe200078e020d */
[----:B-1----:R-:W-:-:S03]  /*1390*/  LEA R2, P6, R23, R30, 0x1 ;  /* 0x0000001e17027211 */ /* 0x002fc600078c08ff */
[C---:B------:R-:W-:Y:S01]  /*13a0*/  IMAD R11, R52.reuse, 0x4, R15 ;  /* 0x00000004340b7824 */ /* 0x040fe200078e020f */
[----:B------:R-:W-:Y:S02]  /*13b0*/  LEA.HI.X.SX32 R3, R23, R32, 0x1, P6 ;  /* 0x0000002017037211 */ /* 0x000fe400030f0eff */
[----:B------:R-:W-:Y:S01]  /*13c0*/  LEA R4, P6, R19, R30, 0x1 ;  /* 0x0000001e13047211 */ /* 0x000fe200078c08ff */
[----:B------:R-:W1:Y:S02]  /*13d0*/  FENCE.VIEW.ASYNC.S ;  /* 0x00000000000073c6 */ /* 0x000e640000000000 */
[----:B-1----:R1:W2:Y:S02]  /*13e0*/  @!UP1 SYNCS.EXCH.64 URZ, [UR11], UR4 ;  /* 0x000000040bff95b2 */ /* 0x0022a40008000100 */
[----:B--2---:R-:W-:Y:S01]  /*13f0*/  BAR.SYNC.DEFER_BLOCKING 0x0 ;  /* 0x0000000000007b1d */ /* 0x004fe20000010000 */
[----:B------:R-:W-:-:S04]  /*1400*/  IMAD R7, R52, 0x4, R11 ;  /* 0x0000000434077824 */ /* 0x000fc800078e020b */
[----:B------:R-:W-:Y:S01]  /*1410*/  IMAD R27, R52, 0x4, R7 ;  /* 0x00000004341b7824 */ /* 0x000fe200078e0207 */
[----:B------:R-:W-:-:S03]  /*1420*/  PRMT R101, RZ, 0x7610, R101 ;  /* 0x00007610ff657816 */ /* 0x000fc60000000065 */
[C---:B------:R-:W-:Y:S01]  /*1430*/  IMAD R37, R52.reuse, 0x4, R27 ;  /* 0x0000000434257824 */ /* 0x040fe200078e021b */
[----:B------:R-:W-:Y:S01]  /*1440*/  LEA.HI.X.SX32 R5, R19, R32, 0x1, P6 ;  /* 0x0000002013057211 */ /* 0x000fe200030f0eff */
[----:B-1----:R-:W1:Y:S01]  /*1450*/  LDCU UR4, c[0x0][0x3b0] ;  /* 0x00007600ff0477ac */ /* 0x002e620008000800 */
[C---:B------:R-:W-:Y:S01]  /*1460*/  LOP3.LUT R87, R63.reuse, 0x30, RZ, 0xfc, !PT ;  /* 0x000000303f577812 */ /* 0x040fe200078efcff */
[----:B------:R-:W-:Y:S01]  /*1470*/  IMAD R39, R52, 0x4, R37 ;  /* 0x0000000434277824 */ /* 0x000fe200078e0225 */
[----:B------:R-:W-:-:S04]  /*1480*/  LOP3.LUT R83, R63, 0x28, RZ, 0xfc, !PT ;  /* 0x000000283f537812 */ /* 0x000fc800078efcff */
[-C--:B------:R-:W-:Y:S01]  /*1490*/  LEA R28, P6, R39, R30.reuse, 0x1 ;  /* 0x0000001e271c7211 */ /* 0x080fe200078c08ff */
[----:B------:R2:W3:Y:S01]  /*14a0*/  @P3 LDG.E.U16 R99, desc[UR20][R2.64] ;  /* 0x0000001402633981 */ /* 0x0004e2000c1e1500 */
[C---:B------:R-:W-:Y:S02]  /*14b0*/  LEA R8, P3, R13.reuse, R30, 0x1 ;  /* 0x0000001e0d087211 */ /* 0x040fe400078608ff */
[----:B------:R-:W-:Y:S01]  /*14c0*/  PRMT R103, RZ, 0x7610, R103 ;  /* 0x00007610ff677816 */ /* 0x000fe20000000067 */
[----:B------:R4:W5:Y:S01]  /*14d0*/  @P5 LDG.E.U16 R101, desc[UR20][R4.64] ;  /* 0x0000001404655981 */ /* 0x000962000c1e1500 */
[----:B------:R-:W-:Y:S02]  /*14e0*/  LEA.HI.X.SX32 R9, R13, R32, 0x1, P3 ;  /* 0x000000200d097211 */ /* 0x000fe400018f0eff */
[----:B------:R-:W-:Y:S02]  /*14f0*/  ISETP.LT.AND P5, PT, R87, R50, P0 ;  /* 0x000000325700720c */ /* 0x000fe400007a1270 */
[----:B------:R-:W-:Y:S01]  /*1500*/  LEA R26, P3, R27, R30, 0x1 ;  /* 0x0000001e1b1a7211 */ /* 0x000fe200078608ff */
[----:B------:R0:W5:Y:S01]  /*1510*/  @P4 LDG.E.U16 R103, desc[UR20][R8.64] ;  /* 0x0000001408674981 */ /* 0x000162000c1e1500 */
[----:B------:R-:W-:-:S02]  /*1520*/  LEA.HI.X.SX32 R29, R39, R32, 0x1, P6 ;  /* 0x00000020271d7211 */ /* 0x000fc400030f0eff */
[----:B------:R-:W-:Y:S02]  /*1530*/  LEA.HI.X.SX32 R27, R27, R32, 0x1, P3 ;  /* 0x000000201b1b7211 */ /* 0x000fe400018f0eff */
[----:B--2---:R-:W-:Y:S02]  /*1540*/  LEA R2, P6, R11, R30, 0x1 ;  /* 0x0000001e0b027211 */ /* 0x004fe400078c08ff */
[----:B------:R-:W-:Y:S02]  /*1550*/  ISETP.LT.AND P3, PT, R83, R50, P0 ;  /* 0x000000325300720c */ /* 0x000fe40000761270 */
[----:B------:R-:W-:Y:S02]  /*1560*/  PRMT R105, RZ, 0x7610, R105 ;  /* 0x00007610ff697816 */ /* 0x000fe40000000069 */
[----:B------:R-:W-:Y:S02]  /*1570*/  LEA.HI.X.SX32 R3, R11, R32, 0x1, P6 ;  /* 0x000000200b037211 */ /* 0x000fe400030f0eff */
[----:B----4-:R-:W-:-:S02]  /*1580*/  LEA R4, P6, R21, R30, 0x1 ;  /* 0x0000001e15047211 */ /* 0x010fc400078c08ff */
[C---:B------:R-:W-:Y:S01]  /*1590*/  LOP3.LUT R77, R63.reuse, 0x24, RZ, 0xfc, !PT ;  /* 0x000000243f4d7812 */ /* 0x040fe200078efcff */
[----:B------:R2:W4:Y:S01]  /*15a0*/  @P5 LDG.E.U16 R105, desc[UR20][R26.64] ;  /* 0x000000141a695981 */ /* 0x000522000c1e1500 */
[----:B------:R-:W-:Y:S02]  /*15b0*/  LOP3.LUT R85, R63, 0x38, RZ, 0xfc, !PT ;  /* 0x000000383f557812 */ /* 0x000fe400078efcff */
[----:B------:R-:W-:Y:S02]  /*15c0*/  PRMT R97, RZ, 0x7610, R97 ;  /* 0x00007610ff617816 */ /* 0x000fe40000000061 */
[----:B0-----:R-:W-:Y:S02]  /*15d0*/  LEA R8, P5, R17, R30, 0x1 ;  /* 0x0000001e11087211 */ /* 0x001fe400078a08ff */
[----:B------:R-:W-:Y:S02]  /*15e0*/  LEA.HI.X.SX32 R5, R21, R32, 0x1, P6 ;  /* 0x0000002015057211 */ /* 0x000fe400030f0eff */
[-C--:B------:R-:W-:Y:S01]  /*15f0*/  ISETP.LT.AND P6, PT, R77, R50.reuse, P0 ;  /* 0x000000324d00720c */ /* 0x080fe200007c1270 */
[----:B------:R0:W4:Y:S01]  /*1600*/  @P3 LDG.E.U16 R97, desc[UR20][R2.64] ;  /* 0x0000001402613981 */ /* 0x000122000c1e1500 */
[----:B------:R-:W-:-:S02]  /*1610*/  ISETP.LT.AND P4, PT, R85, R50, P0 ;  /* 0x000000325500720c */ /* 0x000fc40000781270 */
[----:B------:R-:W-:Y:S02]  /*1620*/  LOP3.LUT R81, R63, 0x14, RZ, 0xfc, !PT ;  /* 0x000000143f517812 */ /* 0x000fe400078efcff */
[----:B------:R-:W-:Y:S02]  /*1630*/  LEA.HI.X.SX32 R9, R17, R32, 0x1, P5 ;  /* 0x0000002011097211 */ /* 0x000fe400028f0eff */
[----:B--2---:R-:W-:Y:S02]  /*1640*/  LEA R26, P5, R15, R30, 0x1 ;  /* 0x0000001e0f1a7211 */ /* 0x004fe400078a08ff */
[----:B------:R-:W-:Y:S02]  /*1650*/  ISETP.LT.AND P3, PT, R81, R50, P0 ;  /* 0x000000325100720c */ /* 0x000fe40000761270 */
[----:B------:R-:W-:Y:S02]  /*1660*/  PRMT R74, RZ, 0x7610, R74 ;  /* 0x00007610ff4a7816 */ /* 0x000fe4000000004a */
[----:B------:R-:W-:-:S02]  /*1670*/  PRMT R95, RZ, 0x7610, R95 ;  /* 0x00007610ff5f7816 */ /* 0x000fc4000000005f */
[----:B------:R-:W-:Y:S02]  /*1680*/  LEA.HI.X.SX32 R27, R15, R32, 0x1, P5 ;  /* 0x000000200f1b7211 */ /* 0x000fe400028f0eff */
[----:B------:R-:W-:Y:S02]  /*1690*/  LOP3.LUT R79, R63, 0x1c, RZ, 0xfc, !PT ;  /* 0x0000001c3f4f7812 */ /* 0x000fe400078efcff */
[----:B------:R-:W-:Y:S01]  /*16a0*/  PRMT R78, RZ, 0x7610, R78 ;  /* 0x00007610ff4e7816 */ /* 0x000fe2000000004e */
[----:B------:R-:W2:Y:S01]  /*16b0*/  @P6 LDG.E.U16 R74, desc[UR20][R26.64] ;  /* 0x000000141a4a6981 */ /* 0x000ea2000c1e1500 */
[-C--:B------:R-:W-:Y:S02]  /*16c0*/  LEA R46, P6, R33, R30.reuse, 0x1 ;  /* 0x0000001e212e7211 */ /* 0x080fe400078c08ff */
[----:B0-----:R-:W-:Y:S01]  /*16d0*/  LEA R2, P5, R7, R30, 0x1 ;  /* 0x0000001e07027211 */ /* 0x001fe200078a08ff */
[----:B------:R-:W2:Y:S01]  /*16e0*/  @P4 LDG.E.U16 R95, desc[UR20][R28.64] ;  /* 0x000000141c5f4981 */ /* 0x000ea2000c1e1500 */
[----:B------:R-:W-:-:S02]  /*16f0*/  ISETP.LT.AND P4, PT, R79, R50, P0 ;  /* 0x000000324f00720c */ /* 0x000fc40000781270 */
[-C--:B------:R-:W-:Y:S01]  /*1700*/  LEA.HI.X.SX32 R47, R33, R32.reuse, 0x1, P6 ;  /* 0x00000020212f7211 */ /* 0x080fe200030f0eff */
[----:B------:R0:W2:Y:S01]  /*1710*/  @P3 LDG.E.U16 R78, desc[UR20][R4.64] ;  /* 0x00000014044e3981 */ /* 0x0000a2000c1e1500 */
[----:B------:R-:W-:Y:S02]  /*1720*/  LEA.HI.X.SX32 R3, R7, R32, 0x1, P5 ;  /* 0x0000002007037211 */ /* 0x000fe400028f0eff */
[-C--:B------:R-:W-:Y:S02]  /*1730*/  LEA R44, P5, R31, R30.reuse, 0x1 ;  /* 0x0000001e1f2c7211 */ /* 0x080fe400078a08ff */
[----:B------:R-:W-:Y:S02]  /*1740*/  LOP3.LUT R71, R63, 0x3c, RZ, 0xfc, !PT ;  /* 0x0000003c3f477812 */ /* 0x000fe400078efcff */
[----:B------:R-:W-:Y:S02]  /*1750*/  PRMT R76, RZ, 0x7610, R76 ;  /* 0x00007610ff4c7816 */ /* 0x000fe4000000004c */
[----:B0-----:R-:W-:Y:S01]  /*1760*/  LEA R4, P6, R37, R30, 0x1 ;  /* 0x0000001e25047211 */ /* 0x001fe200078c08ff */
[----:B------:R-:W-:Y:S01]  /*1770*/  IMAD R39, R52, 0x4, R39 ;  /* 0x0000000434277824 */ /* 0x000fe200078e0227 */
[----:B------:R-:W-:-:S02]  /*1780*/  LEA.HI.X.SX32 R45, R31, R32, 0x1, P5 ;  /* 0x000000201f2d7211 */ /* 0x000fc400028f0eff */
[----:B------:R0:W2:Y:S01]  /*1790*/  @P4 LDG.E.U16 R76, desc[UR20][R8.64] ;  /* 0x00000014084c4981 */ /* 0x0000a2000c1e1500 */
[----:B------:R-:W-:Y:S02]  /*17a0*/  LEA.HI.X.SX32 R5, R37, R32, 0x1, P6 ;  /* 0x0000002025057211 */ /* 0x000fe400030f0eff */
[----:B------:R-:W-:Y:S02]  /*17b0*/  LEA R42, P6, R35, R30, 0x1 ;  /* 0x0000001e232a7211 */ /* 0x000fe400078c08ff */
[----:B------:R-:W-:Y:S02]  /*17c0*/  ISETP.LT.AND P5, PT, R71, R50, P0 ;  /* 0x000000324700720c */ /* 0x000fe400007a1270 */
[----:B------:R-:W-:Y:S02]  /*17d0*/  LOP3.LUT R75, R63, 0x2c, RZ, 0xfc, !PT ;  /* 0x0000002c3f4b7812 */ /* 0x000fe400078efcff */
[----:B------:R-:W-:Y:S02]  /*17e0*/  LEA.HI.X.SX32 R43, R35, R32, 0x1, P6 ;  /* 0x00000020232b7211 */ /* 0x000fe400030f0eff */
[----:B0-----:R-:W-:-:S02]  /*17f0*/  LEA R8, P6, R39, R30, 0x1 ;  /* 0x0000001e27087211 */ /* 0x001fc400078c08ff */
[----:B------:R-:W-:Y:S02]  /*1800*/  LEA R48, P3, R25, R30, 0x1 ;  /* 0x0000001e19307211 */ /* 0x000fe400078608ff */
[----:B------:R-:W-:Y:S02]  /*1810*/  ISETP.LT.AND P4, PT, R75, R50, P0 ;  /* 0x000000324b00720c */ /* 0x000fe40000781270 */
[----:B------:R-:W-:Y:S02]  /*1820*/  LOP3.LUT R73, R63, 0x34, RZ, 0xfc, !PT ;  /* 0x000000343f497812 */ /* 0x000fe400078efcff */
[----:B------:R-:W-:Y:S02]  /*1830*/  PRMT R68, RZ, 0x7610, R68 ;  /* 0x00007610ff447816 */ /* 0x000fe40000000044 */
[-C--:B------:R-:W-:Y:S02]  /*1840*/  LEA.HI.X.SX32 R9, R39, R32.reuse, 0x1, P6 ;  /* 0x0000002027097211 */ /* 0x080fe400030f0eff */
[----:B------:R-:W-:-:S02]  /*1850*/  LEA.HI.X.SX32 R49, R25, R32, 0x1, P3 ;  /* 0x0000002019317211 */ /* 0x000fc400018f0eff */
[-C--:B------:R-:W-:Y:S01]  /*1860*/  ISETP.LT.AND P3, PT, R73, R50.reuse, P0 ;  /* 0x000000324900720c */ /* 0x080fe20000761270 */
[----:B------:R-:W2:Y:S01]  /*1870*/  @P5 LDG.E.U16 R68, desc[UR20][R8.64] ;  /* 0x0000001408445981 */ /* 0x000ea2000c1e1500 */
[----:B------:R-:W-:Y:S02]  /*1880*/  LOP3.LUT R69, R63, 0x8, RZ, 0xfc, !PT ;  /* 0x000000083f457812 */ /* 0x000fe400078efcff */
[----:B------:R-:W-:Y:S02]  /*1890*/  PRMT R72, RZ, 0x7610, R72 ;  /* 0x00007610ff487816 */ /* 0x000fe40000000048 */
[-C--:B------:R-:W-:Y:S02]  /*18a0*/  ISETP.LT.AND P5, PT, R69, R50.reuse, P0 ;  /* 0x000000324500720c */ /* 0x080fe400007a1270 */
[----:B------:R-:W-:Y:S02]  /*18b0*/  PRMT R70, RZ, 0x7610, R70 ;  /* 0x00007610ff467816 */ /* 0x000fe40000000046 */
[----:B------:R0:W2:Y:S01]  /*18c0*/  @P4 LDG.E.U16 R72, desc[UR20][R2.64] ;  /* 0x0000001402484981 */ /* 0x0000a2000c1e1500 */
[----:B------:R-:W-:Y:S01]  /*18d0*/  PRMT R115, RZ, 0x7610, R115 ;  /* 0x00007610ff737816 */ /* 0x000fe20000000073 */
[----:B-1----:R-:W-:Y:S01]  /*18e0*/  IMAD R24, R24, UR4, RZ ;  /* 0x0000000418187c24 */ /* 0x002fe2000f8e02ff */
[----:B------:R-:W-:Y:S01]  /*18f0*/  ISETP.LT.AND P4, PT, R63, R50, P0 ;  /* 0x000000323f00720c */ /* 0x000fe20000781270 */
[----:B------:R1:W2:Y:S01]  /*1900*/  @P3 LDG.E.U16 R70, desc[UR20][R4.64] ;  /* 0x0000001404463981 */ /* 0x0002a2000c1e1500 */
[----:B------:R-:W-:-:S02]  /*1910*/  IMAD R22, R22, UR4, RZ ;  /* 0x0000000416167c24 */ /* 0x000fc4000f8e02ff */
[----:B------:R-:W-:Y:S02]  /*1920*/  IMAD R16, R16, UR4, RZ ;  /* 0x0000000410107c24 */ /* 0x000fe4000f8e02ff */
[----:B------:R-:W2:Y:S01]  /*1930*/  @P5 LDG.E.U16 R115, desc[UR20][R46.64] ;  /* 0x000000142e735981 */ /* 0x000ea2000c1e1500 */
[----:B0-----:R-:W-:-:S05]  /*1940*/  IMAD R2, R62, R53, RZ ;  /* 0x000000353e027224 */ /* 0x001fca00078e02ff */
[----:B------:R-:W-:Y:S01]  /*1950*/  LEA R27, P3, R2, UR14, 0x1 ;  /* 0x0000000e021b7c11 */ /* 0x000fe2000f8608ff */
[----:B------:R-:W-:Y:S01]  /*1960*/  IMAD R14, R14, UR4, RZ ;  /* 0x000000040e0e7c24 */ /* 0x000fe2000f8e02ff */
[----:B------:R-:W-:Y:S02]  /*1970*/  PRMT R117, RZ, 0x7610, R117 ;  /* 0x00007610ff757816 */ /* 0x000fe40000000075 */
[----:B------:R-:W-:Y:S02]  /*1980*/  LEA.HI.X.SX32 R3, R2, UR15, 0x1, P3 ;  /* 0x0000000f02037c11 */ /* 0x000fe400098f0eff */
[-C--:B------:R-:W-:Y:S02]  /*1990*/  LEA R40, P6, R24, R27.reuse, 0x1 ;  /* 0x0000001b18287211 */ /* 0x080fe400078c08ff */
[----:B------:R-:W-:Y:S01]  /*19a0*/  LEA R38, P5, R22, R27, 0x1 ;  /* 0x0000001b16267211 */ /* 0x000fe200078a08ff */
[----:B------:R-:W-:Y:S01]  /*19b0*/  IMAD R20, R20, UR4, RZ ;  /* 0x0000000414147c24 */ /* 0x000fe2000f8e02ff */
[-C--:B------:R-:W-:Y:S01]  /*19c0*/  LEA.HI.X.SX32 R41, R24, R3.reuse, 0x1, P6 ;  /* 0x0000000318297211 */ /* 0x080fe200030f0eff */
[----:B------:R-:W-:Y:S01]  /*19d0*/  IMAD R10, R10, UR4, RZ ;  /* 0x000000040a0a7c24 */ /* 0x000fe2000f8e02ff */
[----:B------:R-:W-:Y:S01]  /*19e0*/  LEA.HI.X.SX32 R39, R22, R3, 0x1, P5 ;  /* 0x0000000316277211 */ /* 0x000fe200028f0eff */
[----:B------:R-:W2:Y:S01]  /*19f0*/  @P4 LDG.E.U16 R117, desc[UR20][R48.64] ;  /* 0x0000001430754981 */ /* 0x000ea2000c1e1500 */
[----:B------:R-:W-:-:S02]  /*1a00*/  LOP3.LUT R67, R63, 0x4, RZ, 0xfc, !PT ;  /* 0x000000043f437812 */ /* 0x000fc400078efcff */
[----:B------:R-:W-:Y:S02]  /*1a10*/  LOP3.LUT R65, R63, 0xc, RZ, 0xfc, !PT ;  /* 0x0000000c3f417812 */ /* 0x000fe400078efcff */
[-C--:B------:R-:W-:Y:S02]  /*1a20*/  LEA R36, P6, R16, R27.reuse, 0x1 ;  /* 0x0000001b10247211 */ /* 0x080fe400078c08ff */
[----:B------:R-:W-:Y:S01]  /*1a30*/  LEA R34, P5, R14, R27, 0x1 ;  /* 0x0000001b0e227211 */ /* 0x000fe200078a08ff */
[----:B------:R-:W-:Y:S01]  /*1a40*/  IMAD R12, R12, UR4, RZ ;  /* 0x000000040c0c7c24 */ /* 0x000fe2000f8e02ff */
[-C--:B------:R-:W-:Y:S01]  /*1a50*/  ISETP.LT.AND P3, PT, R67, R50.reuse, P0 ;  /* 0x000000324300720c */ /* 0x080fe20000761270 */
[----:B------:R-:W-:Y:S01]  /*1a60*/  IMAD R6, R6, UR4, RZ ;  /* 0x0000000406067c24 */ /* 0x000fe2000f8e02ff */
[----:B------:R-:W-:Y:S02]  /*1a70*/  ISETP.LT.AND P4, PT, R65, R50, P0 ;  /* 0x000000324100720c */ /* 0x000fe40000781270 */
[----:B------:R-:W-:-:S02]  /*1a80*/  LEA.HI.X.SX32 R37, R16, R3, 0x1, P6 ;  /* 0x0000000310257211 */ /* 0x000fc400030f0eff */
[----:B------:R-:W-:Y:S02]  /*1a90*/  LEA.HI.X.SX32 R35, R14, R3, 0x1, P5 ;  /* 0x000000030e237211 */ /* 0x000fe400028f0eff */
[----:B------:R-:W-:Y:S02]  /*1aa0*/  ISETP.LT.AND P0, PT, R62, R50, P0 ;  /* 0x000000323e00720c */ /* 0x000fe40000701270 */
[-C--:B------:R-:W-:Y:S02]  /*1ab0*/  LEA R32, P6, R20, R27.reuse, 0x1 ;  /* 0x0000001b14207211 */ /* 0x080fe400078c08ff */
[----:B------:R-:W-:Y:S02]  /*1ac0*/  LEA R30, P5, R10, R27, 0x1 ;  /* 0x0000001b0a1e7211 */ /* 0x000fe400078a08ff */
[-C--:B------:R-:W-:Y:S02]  /*1ad0*/  LEA.HI.X.SX32 R33, R20, R3.reuse, 0x1, P6 ;  /* 0x0000000314217211 */ /* 0x080fe400030f0eff */
[----:B------:R-:W-:-:S02]  /*1ae0*/  LEA.HI.X.SX32 R31, R10, R3, 0x1, P5 ;  /* 0x000000030a1f7211 */ /* 0x000fc400028f0eff */
[-C--:B------:R-:W-:Y:S02]  /*1af0*/  LEA R28, P6, R12, R27.reuse, 0x1 ;  /* 0x0000001b0c1c7211 */ /* 0x080fe400078c08ff */
[----:B------:R-:W-:Y:S02]  /*1b00*/  LEA R26, P5, R6, R27, 0x1 ;  /* 0x0000001b061a7211 */ /* 0x000fe400078a08ff */
[----:B------:R-:W-:Y:S02]  /*1b10*/  PRMT R86, RZ, 0x7610, R86 ;  /* 0x00007610ff567816 */ /* 0x000fe40000000056 */
[----:B------:R-:W-:Y:S02]  /*1b20*/  PRMT R84, RZ, 0x7610, R84 ;  /* 0x00007610ff547816 */ /* 0x000fe40000000054 */
[----:B------:R-:W-:Y:S02]  /*1b30*/  PRMT R113, RZ, 0x7610, R113 ;  /* 0x00007610ff717816 */ /* 0x000fe40000000071 */
[----:B------:R-:W-:Y:S01]  /*1b40*/  PRMT R111, RZ, 0x7610, R111 ;  /* 0x00007610ff6f7816 */ /* 0x000fe2000000006f */
[----:B------:R-:W2:Y:S01]  /*1b50*/  @P3 LDG.E.U16 R86, desc[UR20][R44.64] ;  /* 0x000000142c563981 */ /* 0x000ea2000c1e1500 */
[----:B------:R-:W-:-:S02]  /*1b60*/  PRMT R109, RZ, 0x7610, R109 ;  /* 0x00007610ff6d7816 */ /* 0x000fc4000000006d */
[----:B------:R-:W-:Y:S01]  /*1b70*/  PRMT R107, RZ, 0x7610, R107 ;  /* 0x00007610ff6b7816 */ /* 0x000fe2000000006b */
[----:B------:R-:W2:Y:S01]  /*1b80*/  @P4 LDG.E.U16 R84, desc[UR20][R42.64] ;  /* 0x000000142a544981 */ /* 0x000ea2000c1e1500 */
[----:B------:R-:W-:Y:S02]  /*1b90*/  PRMT R82, RZ, 0x7610, R82 ;  /* 0x00007610ff527816 */ /* 0x000fe40000000052 */
[----:B------:R-:W-:Y:S01]  /*1ba0*/  PRMT R80, RZ, 0x7610, R80 ;  /* 0x00007610ff507816 */ /* 0x000fe20000000050 */
[----:B------:R-:W2:Y:S01]  /*1bb0*/  @P0 LDG.E.U16 R113, desc[UR20][R40.64] ;  /* 0x0000001428710981 */ /* 0x000ea2000c1e1500 */
[----:B------:R-:W-:Y:S02]  /*1bc0*/  PRMT R90, RZ, 0x7610, R90 ;  /* 0x00007610ff5a7816 */ /* 0x000fe4000000005a */
[----:B------:R-:W-:Y:S01]  /*1bd0*/  PRMT R88, RZ, 0x7610, R88 ;  /* 0x00007610ff587816 */ /* 0x000fe20000000058 */
[----:B------:R-:W2:Y:S01]  /*1be0*/  @P0 LDG.E.U16 R111, desc[UR20][R36.64] ;  /* 0x00000014246f0981 */ /* 0x000ea2000c1e1500 */
[----:B------:R-:W-:-:S02]  /*1bf0*/  LEA.HI.X.SX32 R29, R12, R3, 0x1, P6 ;  /* 0x000000030c1d7211 */ /* 0x000fc400030f0eff */
[----:B------:R-:W-:Y:S01]  /*1c00*/  LEA.HI.X.SX32 R27, R6, R3, 0x1, P5 ;  /* 0x00000003061b7211 */ /* 0x000fe200028f0eff */
[----:B------:R-:W2:Y:S04]  /*1c10*/  @P0 LDG.E.U16 R109, desc[UR20][R32.64] ;  /* 0x00000014206d0981 */ /* 0x000ea8000c1e1500 */
[----:B------:R-:W2:Y:S04]  /*1c20*/  @P0 LDG.E.U16 R107, desc[UR20][R30.64] ;  /* 0x000000141e6b0981 */ /* 0x000ea8000c1e1500 */
[----:B------:R-:W2:Y:S04]  /*1c30*/  @P0 LDG.E.U16 R82, desc[UR20][R38.64] ;  /* 0x0000001426520981 */ /* 0x000ea8000c1e1500 */
[----:B------:R-:W2:Y:S04]  /*1c40*/  @P0 LDG.E.U16 R80, desc[UR20][R34.64] ;  /* 0x0000001422500981 */ /* 0x000ea8000c1e1500 */
[----:B------:R-:W2:Y:S04]  /*1c50*/  @P0 LDG.E.U16 R90, desc[UR20][R28.64] ;  /* 0x000000141c5a0981 */ /* 0x000ea8000c1e1500 */
[----:B------:R-:W2:Y:S01]  /*1c60*/  @P0 LDG.E.U16 R88, desc[UR20][R26.64] ;  /* 0x000000141a580981 */ /* 0x000ea2000c1e1500 */
[----:B------:R-:W-:-:S02]  /*1c70*/  SHF.R.S32.HI R66, RZ, 0x1f, R51 ;  /* 0x0000001fff427819 */ /* 0x000fc40000011433 */
[----:B------:R-:W-:Y:S02]  /*1c80*/  SHF.R.S32.HI R8, RZ, 0x1f, R23 ;  /* 0x0000001fff087819 */ /* 0x000fe40000011417 */
[----:B------:R-:W-:Y:S02]  /*1c90*/  SHF.L.U64.HI R66, R51, 0x1, R66 ;  /* 0x0000000133427819 */ /* 0x000fe40000010242 */
[-C--:B------:R-:W-:Y:S02]  /*1ca0*/  LEA R16, P0, R23, R18.reuse, 0x1 ;  /* 0x0000001217107211 */ /* 0x080fe400078008ff */
[----:B-1----:R-:W-:Y:S02]  /*1cb0*/  SHF.R.S32.HI R4, RZ, 0x1f, R19 ;  /* 0x0000001fff047819 */ /* 0x002fe40000011413 */
[----:B------:R-:W-:Y:S02]  /*1cc0*/  LEA R12, P4, R19, R18, 0x1 ;  /* 0x00000012130c7211 */ /* 0x000fe400078808ff */
[----:B------:R-:W-:-:S02]  /*1cd0*/  LEA.HI.X R8, R23, R66, R8, 0x1, P0 ;  /* 0x0000004217087211 */ /* 0x000fc400000f0c08 */
[----:B------:R-:W-:Y:S02]  /*1ce0*/  SHF.R.S32.HI R6, RZ, 0x1f, R21 ;  /* 0x0000001fff067819 */ /* 0x000fe40000011415 */
[----:B------:R-:W-:Y:S02]  /*1cf0*/  LEA R14, P3, R21, R18, 0x1 ;  /* 0x00000012150e7211 */ /* 0x000fe400078608ff */
[----:B------:R-:W-:Y:S02]  /*1d00*/  LEA.HI.X R4, R19, R66, R4, 0x1, P4 ;  /* 0x0000004213047211 */ /* 0x000fe400020f0c04 */
[----:B------:R-:W-:Y:S02]  /*1d10*/  SHF.R.S32.HI R3, RZ, 0x1f, R13 ;  /* 0x0000001fff037819 */ /* 0x000fe4000001140d */
[----:B------:R-:W-:Y:S02]  /*1d20*/  LEA R100, P0, R13, R18, 0x1 ;  /* 0x000000120d647211 */ /* 0x000fe400078008ff */
[----:B------:R-:W-:-:S02]  /*1d30*/  SHF.R.S32.HI R94, RZ, 0x1f, R11 ;  /* 0x0000001fff5e7819 */ /* 0x000fc4000001140b */
[----:B------:R-:W-:Y:S02]  /*1d40*/  LEA R9, P4, R11, R18, 0x1 ;  /* 0x000000120b097211 */ /* 0x000fe400078808ff */
[-C--:B------:R-:W-:Y:S02]  /*1d50*/  LEA.HI.X R6, R21, R66.reuse, R6, 0x1, P3 ;  /* 0x0000004215067211 */ /* 0x080fe400018f0c06 */
[----:B------:R-:W-:Y:S01]  /*1d60*/  LEA.HI.X R3, R13, R66, R3, 0x1, P0 ;  /* 0x000000420d037211 */ /* 0x000fe200000f0c03 */
[----:B------:R-:W-:Y:S01]  /*1d70*/  IMAD R13, R87, R52, RZ ;  /* 0x00000034570d7224 */ /* 0x000fe200078e02ff */
[----:B------:R-:W-:Y:S02]  /*1d80*/  SHF.R.S32.HI R5, RZ, 0x1f, R15 ;  /* 0x0000001fff057819 */ /* 0x000fe4000001140f */
[----:B------:R-:W-:Y:S02]  /*1d90*/  LEA R96, P3, R15, R18, 0x1 ;  /* 0x000000120f607211 */ /* 0x000fe400078608ff */
[----:B------:R-:W-:Y:S01]  /*1da0*/  LEA.HI.X R94, R11, R66, R94, 0x1, P4 ;  /* 0x000000420b5e7211 */ /* 0x000fe200020f0c5e */
[----:B------:R-:W-:Y:S01]  /*1db0*/  IMAD R11, R73, R52, RZ ;  /* 0x00000034490b7224 */ /* 0x000fe200078e02ff */
[----:B------:R-:W-:-:S02]  /*1dc0*/  SHF.R.S32.HI R2, RZ, 0x1f, R17 ;  /* 0x0000001fff027819 */ /* 0x000fc40000011411 */
[----:B------:R-:W-:Y:S01]  /*1dd0*/  LEA R10, P5, R17, R18, 0x1 ;  /* 0x00000012110a7211 */ /* 0x000fe200078a08ff */
[----:B------:R-:W-:Y:S01]  /*1de0*/  IMAD.SHL.U32 R25, R13, 0x2, RZ ;  /* 0x000000020d197824 */ /* 0x000fe200078e00ff */
[----:B------:R-:W-:Y:S01]  /*1df0*/  LEA.HI.X R5, R15, R66, R5, 0x1, P3 ;  /* 0x000000420f057211 */ /* 0x000fe200018f0c05 */
[----:B------:R-:W-:Y:S01]  /*1e00*/  IMAD R15, R85, R52, RZ ;  /* 0x00000034550f7224 */ /* 0x000fe200078e02ff */
[----:B------:R-:W-:Y:S01]  /*1e10*/  LEA.HI.X R2, R17, R66, R2, 0x1, P5 ;  /* 0x0000004211027211 */ /* 0x000fe200028f0c02 */
[----:B------:R-:W-:Y:S01]  /*1e20*/  IMAD.SHL.U32 R23, R11, 0x2, RZ ;  /* 0x000000020b177824 */ /* 0x000fe200078e00ff */
[----:B------:R-:W-:Y:S01]  /*1e30*/  SHF.R.S32.HI R102, RZ, 0x1f, R7 ;  /* 0x0000001fff667819 */ /* 0x000fe20000011407 */
[----:B------:R-:W-:Y:S01]  /*1e40*/  IMAD R17, R71, R52, RZ ;  /* 0x0000003447117224 */ /* 0x000fe200078e02ff */
[----:B------:R-:W-:Y:S01]  /*1e50*/  LEA R98, P0, R7, R18, 0x1 ;  /* 0x0000001207627211 */ /* 0x000fe200078008ff */
[----:B------:R-:W-:Y:S01]  /*1e60*/  IMAD.HI R13, R13, 0x2, RZ ;  /* 0x000000020d0d7827 */ /* 0x000fe200078e02ff */
[----:B------:R-:W-:-:S02]  /*1e70*/  IADD3 R24, P3, P4, R25, UR12, R18 ;  /* 0x0000000c19187c10 */ /* 0x000fc4000fc7e012 */
[----:B------:R-:W-:Y:S01]  /*1e80*/  IADD3 R22, P5, P6, R23, UR12, R18 ;  /* 0x0000000c17167c10 */ /* 0x000fe2000febe012 */
[----:B------:R-:W-:Y:S01]  /*1e90*/  IMAD.HI R11, R11, 0x2, RZ ;  /* 0x000000020b0b7827 */ /* 0x000fe200078e02ff */
[----:B------:R-:W-:-:S03]  /*1ea0*/  LEA.HI.X R102, R7, R66, R102, 0x1, P0 ;  /* 0x0000004207667211 */ /* 0x000fc600000f0c66 */
[----:B------:R-:W-:Y:S02]  /*1eb0*/  IMAD.SHL.U32 R21, R15, 0x2, RZ ;  /* 0x000000020f157824 */ /* 0x000fe400078e00ff */
[----:B------:R-:W-:Y:S01]  /*1ec0*/  IMAD.SHL.U32 R19, R17, 0x2, RZ ;  /* 0x0000000211137824 */ /* 0x000fe200078e00ff */
[----:B------:R-:W-:Y:S01]  /*1ed0*/  LOP3.LUT R7, R61, 0xc0, RZ, 0xc0, !PT ;  /* 0x000000c03d077812 */ /* 0x000fe200078ec0ff */
[----:B------:R-:W-:Y:S01]  /*1ee0*/  IMAD.HI R15, R15, 0x2, RZ ;  /* 0x000000020f0f7827 */ /* 0x000fe200078e02ff */
[----:B------:R-:W-:Y:S02]  /*1ef0*/  IADD3.X R25, PT, PT, R13, UR13, R66, P3, P4 ;  /* 0x0000000d0d197c10 */ /* 0x000fe40009fe8442 */
[----:B------:R-:W-:Y:S01]  /*1f00*/  IADD3 R20, P3, P4, R21, UR12, R18 ;  /* 0x0000000c15147c10 */ /* 0x000fe2000fc7e012 */
[----:B------:R-:W-:Y:S01]  /*1f10*/  IMAD.HI R17, R17, 0x2, RZ ;  /* 0x0000000211117827 */ /* 0x000fe200078e02ff */
[----:B------:R-:W-:Y:S02]  /*1f20*/  IADD3.X R23, PT, PT, R11, UR13, R66, P5, P6 ;  /* 0x0000000d0b177c10 */ /* 0x000fe4000afec442 */
[----:B------:R-:W-:Y:S01]  /*1f30*/  IADD3 R18, P5, P6, R19, UR12, R18 ;  /* 0x0000000c13127c10 */ /* 0x000fe2000febe012 */
[----:B------:R-:W-:Y:S01]  /*1f40*/  IMAD.SHL.U32 R51, R61, 0x2, RZ ;  /* 0x000000023d337824 */ /* 0x000fe200078e00ff */
[----:B------:R-:W-:-:S04]  /*1f50*/  @!UP0 UIADD3 UR4, UPT, UPT, -UR6, 0x100000, URZ ;  /* 0x0010000006048890 */ /* 0x000fc8000fffe1ff */
[----:B------:R-:W-:Y:S02]  /*1f60*/  @!UP0 USHF.L.U32 UR5, UR4, 0xb, URZ ;  /* 0x0000000b04058899 */ /* 0x000fe400080006ff */
[----:B------:R-:W-:Y:S01]  /*1f70*/  @!UP0 USHF.L.U32 UR4, UR4, 0x1, URZ ;  /* 0x0000000104048899 */ /* 0x000fe200080006ff */
[----:B------:R-:W-:Y:S02]  /*1f80*/  SHF.R.U32.HI R106, RZ, 0x2, R7 ;  /* 0x00000002ff6a7819 */ /* 0x000fe40000011607 */
[--C-:B------:R-:W-:Y:S02]  /*1f90*/  IADD3.X R21, PT, PT, R15, UR13, R66.reuse, P3, P4 ;  /* 0x0000000d0f157c10 */ /* 0x100fe40009fe8442 */
[----:B------:R-:W-:Y:S02]  /*1fa0*/  IADD3.X R19, PT, PT, R17, UR13, R66, P5, P6 ;  /* 0x0000000d11137c10 */ /* 0x000fe4000afec442 */
[----:B------:R-:W-:Y:S01]  /*1fb0*/  LOP3.LUT R66, R106, 0x1fe, R51, 0x78, !PT ;  /* 0x000001fe6a427812 */ /* 0x000fe200078e7833 */
[----:B------:R-:W-:-:S03]  /*1fc0*/  VOTEU.ALL UP1, P2 ;  /* 0x0000000000ff7886 */ /* 0x000fc60001020000 */
[----:B------:R-:W-:Y:S02]  /*1fd0*/  LOP3.LUT R119, R66, 0x40, RZ, 0x3c, !PT ;  /* 0x0000004042777812 */ /* 0x000fe400078e3cff */
[----:B------:R0:W1:Y:S01]  /*1fe0*/  @!UP1 SYNCS.EXCH.64 URZ, [UR9+0x6008], UR4 ;  /* 0x0060080409ff95b2 */ /* 0x0000620008000100 */
[----:B---3--:R-:W-:Y:S04]  /*1ff0*/  STS.U16 [R66+UR9+0x800], R99 ;  /* 0x0008006342007988 */ /* 0x008fe80008000409 */
[----:B-----5:R-:W-:Y:S01]  /*2000*/  STS.U16 [R66+UR9+0xc00], R101 ;  /* 0x000c006542007988 */ /* 0x020fe20008000409 */
[----:B------:R-:W-:-:S03]  /*2010*/  IADD3 R14, P6, PT, R14, UR12, RZ ;  /* 0x0000000c0e0e7c10 */ /* 0x000fc6000ffde0ff */
[----:B------:R-:W-:Y:S01]  /*2020*/  STS.U16 [R66+UR9+0x1000], R103 ;  /* 0x0010006742007988 */ /* 0x000fe20008000409 */
[----:B------:R-:W-:Y:S02]  /*2030*/  IADD3 R12, P3, PT, R12, UR12, RZ ;  /* 0x0000000c0c0c7c10 */ /* 0x000fe4000ff7e0ff */
[----:B------:R-:W-:Y:S02]  /*2040*/  IADD3.X R15, PT, PT, R6, UR13, RZ, P6, !PT ;  /* 0x0000000d060f7c10 */ /* 0x000fe4000b7fe4ff */
[----:B------:R-:W-:Y:S01]  /*2050*/  IADD3 R6, P6, PT, R96, UR12, RZ ;  /* 0x0000000c60067c10 */ /* 0x000fe2000ffde0ff */
[----:B----4-:R-:W-:Y:S04]  /*2060*/  STS.U16 [R66+UR9+0x1800], R105 ;  /* 0x0018006942007988 */ /* 0x010fe80008000409 */
[----:B------:R-:W-:Y:S01]  /*2070*/  STS.U16 [R66+UR9+0x1400], R97 ;  /* 0x0014006142007988 */ /* 0x000fe20008000409 */
[----:B------:R-:W-:Y:S01]  /*2080*/  IADD3.X R13, PT, PT, R4, UR13, RZ, P3, !PT ;  /* 0x0000000d040d7c10 */ /* 0x000fe20009ffe4ff */
[----:B------:R-:W-:Y:S01]  /*2090*/  UIADD3 UR7, UPT, UPT, UR9, 0x5000, URZ ;  /* 0x0000500009077890 */ /* 0x000fe2000fffe0ff */
[----:B------:R-:W-:Y:S01]  /*20a0*/  IADD3 R4, P3, PT, R9, UR12, RZ ;  /* 0x0000000c09047c10 */ /* 0x000fe2000ff7e0ff */
[----:B------:R-:W-:Y:S01]  /*20b0*/  UIADD3 UR6, UPT, UPT, UR9, 0x2000, URZ ;  /* 0x0000200009067890 */ /* 0x000fe2000fffe0ff */
[----:B------:R-:W-:-:S02]  /*20c0*/  ISETP.NE.U32.AND P0, PT, R104, RZ, PT ;  /* 0x000000ff6800720c */ /* 0x000fc40003f05070 */
[----:B------:R-:W-:Y:S02]  /*20d0*/  IADD3 R16, P5, PT, R16, UR12, RZ ;  /* 0x0000000c10107c10 */ /* 0x000fe4000ffbe0ff */
[----:B------:R-:W-:Y:S01]  /*20e0*/  IADD3 R10, P4, PT, R10, UR12, RZ ;  /* 0x0000000c0a0a7c10 */ /* 0x000fe2000ff9e0ff */
[----:B--2---:R2:W-:Y:S01]  /*20f0*/  STS.U16 [R66+UR9+0x1c00], R95 ;  /* 0x001c005f42007988 */ /* 0x0045e20008000409 */
[----:B------:R-:W-:Y:S01]  /*2100*/  IADD3.X R7, PT, PT, R5, UR13, RZ, P6, !PT ;  /* 0x0000000d05077c10 */ /* 0x000fe2000b7fe4ff */
[----:B------:R-:W-:Y:S01]  /*2110*/  USHF.R.U32.HI UR7, URZ, 0x4, UR7 ;  /* 0x00000004ff077899 */ /* 0x000fe20008011607 */
[----:B------:R-:W-:Y:S02]  /*2120*/  IADD3.X R5, PT, PT, R94, UR13, RZ, P3, !PT ;  /* 0x0000000d5e057c10 */ /* 0x000fe40009ffe4ff */
[----:B--2---:R-:W-:Y:S01]  /*2130*/  SHF.R.S32.HI R95, RZ, 0x1f, R64 ;  /* 0x0000001fff5f7819 */ /* 0x004fe20000011440 */
[----:B------:R-:W-:-:S03]  /*2140*/  USHF.R.U32.HI UR6, URZ, 0x4, UR6 ;  /* 0x00000004ff067899 */ /* 0x000fc60008011606 */
[----:B------:R-:W-:Y:S02]  /*2150*/  LEA.HI R95, R95, R64, RZ, 0x6 ;  /* 0x000000405f5f7211 */ /* 0x000fe400078f30ff */
[----:B------:R-:W-:Y:S02]  /*2160*/  ISETP.LT.OR P3, PT, R64, 0x40, P0 ;  /* 0x000000404000780c */ /* 0x000fe40000761670 */
[----:B------:R-:W-:Y:S02]  /*2170*/  IADD3.X R17, PT, PT, R8, UR13, RZ, P5, !PT ;  /* 0x0000000d08117c10 */ /* 0x000fe4000affe4ff */
[----:B------:R-:W-:Y:S01]  /*2180*/  IADD3.X R11, PT, PT, R2, UR13, RZ, P4, !PT ;  /* 0x0000000d020b7c10 */ /* 0x000fe2000a7fe4ff */
[----:B------:R-:W-:Y:S01]  /*2190*/  USGXT.U32 UR14, UR6, 0xe ;  /* 0x0000000e060e789a */ /* 0x000fe20008000000 */
[----:B------:R-:W-:Y:S02]  /*21a0*/  IADD3 R8, P5, PT, R100, UR12, RZ ;  /* 0x0000000c64087c10 */ /* 0x000fe4000ffbe0ff */
[----:B------:R-:W-:Y:S01]  /*21b0*/  IADD3 R2, P4, PT, R98, UR12, RZ ;  /* 0x0000000c62027c10 */ /* 0x000fe2000ff9e0ff */
[----:B------:R-:W-:-:S02]  /*21c0*/  USGXT.U32 UR12, UR7, 0xe ;  /* 0x0000000e070c789a */ /* 0x000fc40008000000 */
[----:B------:R-:W-:Y:S02]  /*21d0*/  UIADD3 UR22, UP0, UPT, UR14, 0x80, URZ ;  /* 0x000000800e167890 */ /* 0x000fe4000ff1e0ff */
[----:B------:R-:W-:Y:S01]  /*21e0*/  UIADD3 UR24, UP1, UPT, UR12, 0x2, URZ ;  /* 0x000000020c187890 */ /* 0x000fe2000ff3e0ff */
[----:B------:R-:W-:Y:S01]  /*21f0*/  IADD3.X R9, PT, PT, R3, UR13, RZ, P5, !PT ;  /* 0x0000000d03097c10 */ /* 0x000fe2000affe4ff */
[----:B0-----:R-:W-:Y:S01]  /*2200*/  UMOV UR4, URZ ;  /* 0x000000ff00047c82 */ /* 0x001fe20008000000 */
[----:B------:R-:W-:Y:S01]  /*2210*/  UMOV UR5, URZ ;  /* 0x000000ff00057c82 */ /* 0x000fe20008000000 */
[----:B------:R-:W-:Y:S01]  /*2220*/  IADD3.X R3, PT, PT, R102, UR13, RZ, P4, !PT ;  /* 0x0000000d66037c10 */ /* 0x000fe2000a7fe4ff */
[----:B------:R-:W-:Y:S04]  /*2230*/  STS.U16 [R66+UR9+0x400], R115 ;  /* 0x0004007342007988 */ /* 0x000fe80008000409 */
[----:B------:R-:W-:Y:S04]  /*2240*/  STS.U16 [R66+UR9], R117 ;  /* 0x0000007542007988 */ /* 0x000fe80008000409 */
[----:B------:R-:W-:Y:S04]  /*2250*/  STS.U16 [R119+UR9+0xa00], R78 ;  /* 0x000a004e77007988 */ /* 0x000fe80008000409 */
[----:B------:R-:W-:Y:S04]  /*2260*/  STS.U16 [R119+UR9+0xe00], R76 ;  /* 0x000e004c77007988 */ /* 0x000fe80008000409 */
[----:B------:R-:W-:Y:S04]  /*2270*/  STS.U16 [R119+UR9+0x1200], R74 ;  /* 0x0012004a77007988 */ /* 0x000fe80008000409 */
[----:B------:R-:W-:Y:S04]  /*2280*/  STS.U16 [R119+UR9+0x1600], R72 ;  /* 0x0016004877007988 */ /* 0x000fe80008000409 */
[----:B------:R-:W-:Y:S04]  /*2290*/  STS.U16 [R119+UR9+0x1a00], R70 ;  /* 0x001a004677007988 */ /* 0x000fe80008000409 */
[----:B------:R0:W-:Y:S04]  /*22a0*/  STS.U16 [R119+UR9+0x1e00], R68 ;  /* 0x001e004477007988 */ /* 0x0001e80008000409 */
        /* <DEDUP_REMOVED lines=9> */
[----:B------:R2:W-:Y:S01]  /*2340*/  STS.U16 [R119+UR9+0x4e00], R88 ;  /* 0x004e005877007988 */ /* 0x0005e20008000409 */
[----:B-1----:R1:W-:Y:S06]  /*2350*/  MEMBAR.ALL.CTA ;  /* 0x0000000000007992 */ /* 0x0023ec0000008000 */
[----:B-1----:R-:W1:Y:S01]  /*2360*/  FENCE.VIEW.ASYNC.S ;  /* 0x00000000000073c6 */ /* 0x002e620000000000 */
[----:B0-----:R-:W-:-:S04]  /*2370*/  SHF.R.S32.HI R68, RZ, 0x6, R95 ;  /* 0x00000006ff447819 */ /* 0x001fc8000001145f */
[----:B------:R-:W-:Y:S01]  /*2380*/  VIMNMX R68, PT, PT, R68, 0x1, !PT ;  /* 0x0000000144447848 */ /* 0x000fe20007fe0100 */
[----:B------:R-:W-:Y:S01]  /*2390*/  IMAD.SHL.U32 R95, R52, 0x40, RZ ;  /* 0x00000040345f7824 */ /* 0x000fe200078e00ff */
[----:B------:R-:W-:-:S03]  /*23a0*/  UIADD3.X UR25, UPT, UPT, UR5, 0x40004040, URZ, UP1, !UPT ;  /* 0x4000404005197890 */ /* 0x000fc60008ffe4ff */
[----:B------:R-:W-:Y:S01]  /*23b0*/  VIADD R52, R68, 0xffffffff ;  /* 0xffffffff44347836 */ /* 0x000fe20000000000 */
[----:B------:R-:W-:Y:S01]  /*23c0*/  UIADD3.X UR23, UPT, UPT, UR4, 0x40004040, URZ, UP0, !UPT ;  /* 0x4000404004177890 */ /* 0x000fe200087fe4ff */
[----:B------:R-:W-:Y:S01]  /*23d0*/  UMOV UR6, URZ ;  /* 0x000000ff00067c82 */ /* 0x000fe20008000000 */
[----:B------:R-:W-:Y:S01]  /*23e0*/  IMAD.SHL.U32 R53, R53, 0x40, RZ ;  /* 0x0000004035357824 */ /* 0x000fe200078e00ff */
[----:B-1----:R-:W-:Y:S01]  /*23f0*/  BAR.SYNC.DEFER_BLOCKING 0x0 ;  /* 0x0000000000007b1d */ /* 0x002fe20000010000 */
[----:B------:R-:W-:-:S05]  /*2400*/  ISETP.NE.U32.AND P4, PT, R52, RZ, PT ;  /* 0x000000ff3400720c */ /* 0x000fca0003f85070 */
[----:B--2---:R-:W-:Y:S08]  /*2410*/  @P3 BRA `(.L_x_6) ;  /* 0x0000000000843947 */ /* 0x004ff00003800000 */
[----:B------:R-:W-:Y:S02]  /*2420*/  UIADD3 UR4, UPT, UPT, UR9, 0x4000, URZ ;  /* 0x0000400009047890 */ /* 0x000fe4000fffe0ff */
[----:B------:R-:W-:Y:S02]  /*2430*/  USHF.R.U32.HI UR16, URZ, 0x4, UR9 ;  /* 0x00000004ff107899 */ /* 0x000fe40008011609 */
[----:B------:R-:W-:Y:S02]  /*2440*/  USHF.R.U32.HI UR4, URZ, 0x4, UR4 ;  /* 0x00000004ff047899 */ /* 0x000fe40008011604 */
[----:B------:R-:W-:Y:S02]  /*2450*/  USGXT.U32 UR16, UR16, 0xe ;  /* 0x0000000e1010789a */ /* 0x000fe40008000000 */
[----:B------:R-:W-:Y:S02]  /*2460*/  USGXT.U32 UR18, UR4, 0xe ;  /* 0x0000000e0412789a */ /* 0x000fe40008000000 */
[----:B------:R-:W-:-:S02]  /*2470*/  UIADD3 UR34, UP0, UPT, UR16, 0x80, URZ ;  /* 0x0000008010227890 */ /* 0x000fc4000ff1e0ff */
[----:B------:R-:W-:Y:S01]  /*2480*/  UIADD3 UR36, UP1, UPT, UR18, 0x2, URZ ;  /* 0x0000000212247890 */ /* 0x000fe2000ff3e0ff */
[----:B------:R-:W-:Y:S01]  /*2490*/  UMOV UR4, URZ ;  /* 0x000000ff00047c82 */ /* 0x000fe20008000000 */
[----:B------:R-:W-:Y:S01]  /*24a0*/  UMOV UR38, 0x0 ;  /* 0x0000000000267882 */ /* 0x000fe20000000000 */
[----:B------:R-:W-:Y:S02]  /*24b0*/  UIADD3.X UR35, UPT, UPT, UR4, 0x40004040, URZ, UP0, !UPT ;  /* 0x4000404004237890 */ /* 0x000fe400087fe4ff */
[----:B------:R-:W-:Y:S02]  /*24c0*/  UIADD3.X UR37, UPT, UPT, UR4, 0x40004040, URZ, UP1, !UPT ;  /* 0x4000404004257890 */ /* 0x000fe40008ffe4ff */
[----:B------:R-:W-:Y:S02]  /*24d0*/  UIADD3.64 UR26, UPT, UPT, UR34, 0x80, URZ ;  /* 0x00000080221a7897 */ /* 0x000fe4000fffe0ff */
[----:B------:R-:W-:Y:S02]  /*24e0*/  UIADD3.64 UR28, UPT, UPT, UR36, 0x2, URZ ;  /* 0x00000002241c7897 */ /* 0x000fe4000fffe0ff */
[----:B------:R-:W-:-:S02]  /*24f0*/  UIADD3.64 UR30, UPT, UPT, UR34, 0x100, URZ ;  /* 0x00000100221e7897 */ /* 0x000fc4000fffe0ff */
[----:B------:R-:W-:Y:S01]  /*2500*/  UIADD3.64 UR32, UPT, UPT, UR36, 0x4, URZ ;  /* 0x0000000424207897 */ /* 0x000fe2000fffe0ff */
[----:B------:R-:W-:Y:S01]  /*2510*/  UMOV UR39, 0x4088490 ;  /* 0x0408849000277882 */ /* 0x000fe20000000000 */
[----:B------:R-:W-:Y:S01]  /*2520*/  UMOV UR17, 0x40004040 ;  /* 0x4000404000117882 */ /* 0x000fe20000000000 */
[----:B------:R-:W-:Y:S01]  /*2530*/  UMOV UR19, 0x40004040 ;  /* 0x4000404000137882 */ /* 0x000fe20000000000 */
[----:B------:R-:W-:Y:S01]  /*2540*/  UMOV UR40, 0x0 ;  /* 0x0000000000287882 */ /* 0x000fe20000000000 */
[----:B------:R-:W-:Y:S01]  /*2550*/  UMOV UR41, 0x4088490 ;  /* 0x0408849000297882 */ /* 0x000fe20000000000 */
[----:B------:R-:W-:Y:S01]  /*2560*/  UMOV UR42, 0x0 ;  /* 0x00000000002a7882 */ /* 0x000fe20000000000 */
[----:B------:R-:W-:Y:S01]  /*2570*/  UMOV UR43, 0x4088490 ;  /* 0x04088490002b7882 */ /* 0x000fe20000000000 */
[----:B------:R-:W-:Y:S01]  /*2580*/  UMOV UR4, UR11 ;  /* 0x0000000b00047c82 */ /* 0x000fe20008000000 */
[----:B------:R-:W-:Y:S01]  /*2590*/  UMOV UR5, URZ ;  /* 0x000000ff00057c82 */ /* 0x000fe20008000000 */
[----:B------:R0:W-:Y:S01]  /*25a0*/  UTCHMMA gdesc[UR16], gdesc[UR18], tmem[UR8], tmem[UR38], idesc[UR39], !UPT ;  /* 0x00ff2612100075ea */ /* 0x0001e2000f800008 */
[----:B------:R-:W-:Y:S01]  /*25b0*/  UMOV UR44, 0x0 ;  /* 0x00000000002c7882 */ /* 0x000fe20000000000 */
[----:B------:R-:W-:Y:S01]  /*25c0*/  UMOV UR45, 0x4088490 ;  /* 0x04088490002d7882 */ /* 0x000fe20000000000 */
[----:B------:R0:W-:Y:S01]  /*25d0*/  UTCHMMA gdesc[UR34], gdesc[UR36], tmem[UR8], tmem[UR40], idesc[UR41], UPT ;  /* 0x00ff2824220075ea */ /* 0x0001e2000b800008 */
[----:B------:R-:W-:Y:S01]  /*25e0*/  UMOV UR4, UR4 ;  /* 0x0000000400047c82 */ /* 0x000fe20008000000 */
[----:B------:R0:W-:Y:S01]  /*25f0*/  UTCHMMA gdesc[UR26], gdesc[UR28], tmem[UR8], tmem[UR42], idesc[UR43], UPT ;  /* 0x00ff2a1c1a0075ea */ /* 0x0001e2000b800008 */
[----:B------:R0:W-:Y:S01]  /*2600*/  UTCHMMA gdesc[UR30], gdesc[UR32], tmem[UR8], tmem[UR44], idesc[UR45], UPT ;  /* 0x00ff2c201e0075ea */ /* 0x0001e2000b800008 */
[----:B------:R0:W-:Y:S01]  /*2610*/  UTCBAR [UR4], URZ ;  /* 0x000000ff040073e9 */ /* 0x0001e200080000ff */
[----:B------:R-:W-:Y:S01]  /*2620*/  NOP ;  /* 0x0000000000007918 */ /* 0x000fe20000000000 */
.L_x_6:
[----:B------:R-:W-:Y:S05]  /*2630*/  @!P4 BRA `(.L_x_7) ;  /* 0x000000080084c947 */ /* 0x000fea0003800000 */
[----:B------:R-:W-:Y:S01]  /*2640*/  VIADD R50, R50, 0xffffffc0 ;  /* 0xffffffc032327836 */ /* 0x000fe20000000000 */
[----:B0-----:R-:W-:Y:S02]  /*2650*/  UIADD3.64 UR18, UPT, UPT, UR22, 0x80, URZ ;  /* 0x0000008016127897 */ /* 0x001fe4000fffe0ff */
[----:B------:R-:W-:Y:S02]  /*2660*/  UIADD3.64 UR26, UPT, UPT, UR24, 0x2, URZ ;  /* 0x00000002181a7897 */ /* 0x000fe4000fffe0ff */
[----:B------:R-:W-:Y:S02]  /*2670*/  UIADD3.64 UR28, UPT, UPT, UR22, 0x100, URZ ;  /* 0x00000100161c7897 */ /* 0x000fe4000fffe0ff */
[----:B------:R-:W-:Y:S01]  /*2680*/  UIADD3.64 UR30, UPT, UPT, UR24, 0x4, URZ ;  /* 0x00000004181e7897 */ /* 0x000fe2000fffe0ff */
[----:B------:R-:W-:Y:S01]  /*2690*/  UMOV UR5, 0x1 ;  /* 0x0000000100057882 */ /* 0x000fe20000000000 */
[----:B------:R-:W-:-:S10]  /*26a0*/  UMOV UR4, URZ ;  /* 0x000000ff00047c82 */ /* 0x000fd40008000000 */
.L_x_10:
[----:B------:R-:W-:Y:S01]  /*26b0*/  USHF.L.U32 UR6, UR6, 0x1f, URZ ;  /* 0x0000001f06067899 */ /* 0x000fe200080006ff */
[----:B------:R-:W-:-:S04]  /*26c0*/  IMAD.WIDE R30, R53, 0x2, R30 ;  /* 0x00000002351e7825 */ /* 0x000fc800078e021e */
[----:B------:R-:W-:-:S04]  /*26d0*/  IMAD.WIDE R28, R53, 0x2, R28 ;  /* 0x00000002351c7825 */ /* 0x000fc800078e021c */
[----:B0-----:R-:W-:-:S04]  /*26e0*/  IMAD.U32 R68, RZ, RZ, UR6 ;  /* 0x00000006ff447e24 */ /* 0x001fc8000f8e00ff */
[----:B------:R-:W0:Y:S02]  /*26f0*/  SYNCS.PHASECHK.TRANS64.TRYWAIT P3, [UR11], R68 ;  /* 0x00000044ff0075a7 */ /* 0x000e24000806110b */
[----:B0-----:R-:W-:Y:S05]  /*2700*/  @!P3 BRA `(.L_x_8) ;  /* 0x000000100074b947 */ /* 0x001fea0003800000 */
.L_x_16:
[-C--:B------:R-:W-:Y:S01]  /*2710*/  ISETP.GE.AND P4, PT, R63, R50.reuse, PT ;  /* 0x000000323f00720c */ /* 0x080fe20003f86270 */
[----:B------:R-:W-:Y:S01]  /*2720*/  IMAD.WIDE R48, R95, 0x2, R48 ;  /* 0x000000025f307825 */ /* 0x000fe200078e0230 */
[-C--:B------:R-:W-:Y:S02]  /*2730*/  ISETP.GE.AND P3, PT, R67, R50.reuse, PT ;  /* 0x000000324300720c */ /* 0x080fe40003f66270 */
[-C--:B------:R-:W-:Y:S01]  /*2740*/  ISETP.GE.AND P6, PT, R69, R50.reuse, PT ;  /* 0x000000324500720c */ /* 0x080fe20003fc6270 */
[----:B------:R-:W-:Y:S01]  /*2750*/  IMAD.WIDE R44, R95, 0x2, R44 ;  /* 0x000000025f2c7825 */ /* 0x000fe200078e022c */
[----:B------:R-:W-:Y:S02]  /*2760*/  ISETP.GE.AND P5, PT, R65, R50, PT ;  /* 0x000000324100720c */ /* 0x000fe40003fa6270 */
[----:B------:R-:W-:Y:S01]  /*2770*/  PRMT R97, RZ, 0x7610, R97 ;  /* 0x00007610ff617816 */ /* 0x000fe20000000061 */
[----:B------:R-:W-:Y:S01]  /*2780*/  IMAD.WIDE R42, R95, 0x2, R42 ;  /* 0x000000025f2a7825 */ /* 0x000fe200078e022a */
[----:B------:R-:W-:-:S02]  /*2790*/  PRMT R68, RZ, 0x7610, R68 ;  /* 0x00007610ff447816 */ /* 0x000fc40000000044 */
[----:B------:R-:W-:Y:S01]  /*27a0*/  PRMT R99, RZ, 0x7610, R99 ;  /* 0x00007610ff637816 */ /* 0x000fe20000000063 */
[----:B------:R-:W-:Y:S01]  /*27b0*/  IMAD.WIDE R46, R95, 0x2, R46 ;  /* 0x000000025f2e7825 */ /* 0x000fe200078e022e */
[----:B------:R-:W-:Y:S01]  /*27c0*/  PRMT R70, RZ, 0x7610, R70 ;  /* 0x00007610ff467816 */ /* 0x000fe20000000046 */
[----:B------:R-:W2:Y:S01]  /*27d0*/  @!P4 LDG.E.U16 R97, desc[UR20][R48.64] ;  /* 0x000000143061c981 */ /* 0x000ea2000c1e1500 */
[-C--:B------:R-:W-:Y:S01]  /*27e0*/  ISETP.GE.AND P4, PT, R89, R50.reuse, PT ;  /* 0x000000325900720c */ /* 0x080fe20003f86270 */
[----:B------:R-:W-:Y:S02]  /*27f0*/  IMAD.WIDE R14, R95, 0x2, R14 ;  /* 0x000000025f0e7825 */ /* 0x000fe400078e020e */
[----:B------:R-:W3:Y:S01]  /*2800*/  @!P3 LDG.E.U16 R68, desc[UR20][R44.64] ;  /* 0x000000142c44b981 */ /* 0x000ee2000c1e1500 */
[-C--:B------:R-:W-:Y:S01]  /*2810*/  ISETP.GE.AND P3, PT, R81, R50.reuse, PT ;  /* 0x000000325100720c */ /* 0x080fe20003f66270 */
[----:B------:R-:W-:Y:S02]  /*2820*/  IMAD.WIDE R16, R95, 0x2, R16 ;  /* 0x000000025f107825 */ /* 0x000fe400078e0210 */
[----:B------:R-:W4:Y:S01]  /*2830*/  @!P6 LDG.E.U16 R99, desc[UR20][R46.64] ;  /* 0x000000142e63e981 */ /* 0x000f22000c1e1500 */
[----:B------:R-:W-:Y:S01]  /*2840*/  ISETP.GE.AND P6, PT, R91, R50, PT ;  /* 0x000000325b00720c */ /* 0x000fe20003fc6270 */
[----:B------:R-:W-:-:S02]  /*2850*/  IMAD.WIDE R2, R95, 0x2, R2 ;  /* 0x000000025f027825 */ /* 0x000fc400078e0202 */
[----:B------:R-:W5:Y:S01]  /*2860*/  @!P5 LDG.E.U16 R70, desc[UR20][R42.64] ;  /* 0x000000142a46d981 */ /* 0x000f62000c1e1500 */
[-C--:B------:R-:W-:Y:S01]  /*2870*/  ISETP.GE.AND P5, PT, R79, R50.reuse, PT ;  /* 0x000000324f00720c */ /* 0x080fe20003fa6270 */
[C---:B------:R-:W-:Y:S01]  /*2880*/  IMAD.WIDE R10, R95.reuse, 0x2, R10 ;  /* 0x000000025f0a7825 */ /* 0x040fe200078e020a */
[----:B------:R-:W-:Y:S02]  /*2890*/  PRMT R101, RZ, 0x7610, R101 ;  /* 0x00007610ff657816 */ /* 0x000fe40000000065 */
[----:B------:R-:W-:Y:S01]  /*28a0*/  PRMT R72, RZ, 0x7610, R72 ;  /* 0x00007610ff487816 */ /* 0x000fe20000000048 */
[----:B------:R-:W-:Y:S01]  /*28b0*/  IMAD.WIDE R12, R95, 0x2, R12 ;  /* 0x000000025f0c7825 */ /* 0x000fe200078e020c */
[----:B------:R-:W-:Y:S02]  /*28c0*/  PRMT R103, RZ, 0x7610, R103 ;  /* 0x00007610ff677816 */ /* 0x000fe40000000067 */
[----:B------:R-:W-:Y:S01]  /*28d0*/  PRMT R74, RZ, 0x7610, R74 ;  /* 0x00007610ff4a7816 */ /* 0x000fe2000000004a */
[----:B------:R-:W3:Y:S01]  /*28e0*/  @!P4 LDG.E.U16 R101, desc[UR20][R16.64] ;  /* 0x000000141065c981 */ /* 0x000ee2000c1e1500 */
[----:B------:R-:W-:Y:S01]  /*28f0*/  ISETP.GE.AND P4, PT, R93, R50, PT ;  /* 0x000000325d00720c */ /* 0x000fe20003f86270 */
[----:B------:R-:W-:-:S02]  /*2900*/  IMAD.WIDE R6, R95, 0x2, R6 ;  /* 0x000000025f067825 */ /* 0x000fc400078e0206 */
[----:B------:R-:W5:Y:S01]  /*2910*/  @!P3 LDG.E.U16 R72, desc[UR20][R14.64] ;  /* 0x000000140e48b981 */ /* 0x000f62000c1e1500 */
[-C--:B------:R-:W-:Y:S01]  /*2920*/  ISETP.GE.AND P3, PT, R77, R50.reuse, PT ;  /* 0x000000324d00720c */ /* 0x080fe20003f66270 */
[----:B------:R-:W-:Y:S02]  /*2930*/  IMAD.WIDE R8, R95, 0x2, R8 ;  /* 0x000000025f087825 */ /* 0x000fe400078e0208 */
[----:B------:R-:W5:Y:S01]  /*2940*/  @!P6 LDG.E.U16 R103, desc[UR20][R12.64] ;  /* 0x000000140c67e981 */ /* 0x000f62000c1e1500 */
[-C--:B------:R-:W-:Y:S01]  /*2950*/  ISETP.GE.AND P6, PT, R83, R50.reuse, PT ;  /* 0x000000325300720c */ /* 0x080fe20003fc6270 */
[----:B------:R-:W-:Y:S02]  /*2960*/  IMAD.WIDE R18, R95, 0x2, R18 ;  /* 0x000000025f127825 */ /* 0x000fe400078e0212 */
[----:B------:R-:W5:Y:S01]  /*2970*/  @!P5 LDG.E.U16 R74, desc[UR20][R10.64] ;  /* 0x000000140a4ad981 */ /* 0x000f62000c1e1500 */
[----:B------:R-:W-:Y:S01]  /*2980*/  ISETP.GE.AND P5, PT, R75, R50, PT ;  /* 0x000000324b00720c */ /* 0x000fe20003fa6270 */
[----:B------:R-:W-:Y:S01]  /*2990*/  IMAD.WIDE R4, R95, 0x2, R4 ;  /* 0x000000025f047825 */ /* 0x000fe200078e0204 */
[----:B------:R-:W-:-:S02]  /*29a0*/  PRMT R105, RZ, 0x7610, R105 ;  /* 0x00007610ff697816 */ /* 0x000fc40000000069 */
[----:B------:R-:W-:Y:S01]  /*29b0*/  PRMT R76, RZ, 0x7610, R76 ;  /* 0x00007610ff4c7816 */ /* 0x000fe2000000004c */
[----:B------:R-:W-:Y:S01]  /*29c0*/  IMAD.WIDE R20, R95, 0x2, R20 ;  /* 0x000000025f147825 */ /* 0x000fe200078e0214 */
[----:B------:R-:W-:Y:S02]  /*29d0*/  PRMT R107, RZ, 0x7610, R107 ;  /* 0x00007610ff6b7816 */ /* 0x000fe4000000006b */
[----:B------:R-:W-:Y:S01]  /*29e0*/  PRMT R78, RZ, 0x7610, R78 ;  /* 0x00007610ff4e7816 */ /* 0x000fe2000000004e */
[----:B------:R-:W5:Y:S01]  /*29f0*/  @!P4 LDG.E.U16 R105, desc[UR20][R8.64] ;  /* 0x000000140869c981 */ /* 0x000f62000c1e1500 */
[-C--:B------:R-:W-:Y:S01]  /*2a00*/  ISETP.GE.AND P4, PT, R87, R50.reuse, PT ;  /* 0x000000325700720c */ /* 0x080fe20003f86270 */
[----:B------:R-:W-:Y:S02]  /*2a10*/  IMAD.WIDE R22, R95, 0x2, R22 ;  /* 0x000000025f167825 */ /* 0x000fe400078e0216 */
[----:B------:R-:W5:Y:S01]  /*2a20*/  @!P3 LDG.E.U16 R76, desc[UR20][R6.64] ;  /* 0x00000014064cb981 */ /* 0x000f62000c1e1500 */
[----:B------:R-:W-:Y:S01]  /*2a30*/  ISETP.GE.AND P3, PT, R85, R50, PT ;  /* 0x000000325500720c */ /* 0x000fe20003f66270 */
[----:B------:R-:W-:-:S02]  /*2a40*/  IMAD.WIDE R24, R95, 0x2, R24 ;  /* 0x000000025f187825 */ /* 0x000fc400078e0218 */
[----:B------:R-:W5:Y:S01]  /*2a50*/  @!P6 LDG.E.U16 R107, desc[UR20][R4.64] ;  /* 0x00000014046be981 */ /* 0x000f62000c1e1500 */
[-C--:B------:R-:W-:Y:S01]  /*2a60*/  ISETP.GE.AND P6, PT, R73, R50.reuse, PT ;  /* 0x000000324900720c */ /* 0x080fe20003fc6270 */
[----:B------:R-:W-:Y:S02]  /*2a70*/  IMAD.WIDE R32, R53, 0x2, R32 ;  /* 0x0000000235207825 */ /* 0x000fe400078e0220 */
[----:B------:R-:W5:Y:S01]  /*2a80*/  @!P5 LDG.E.U16 R78, desc[UR20][R2.64] ;  /* 0x00000014024ed981 */ /* 0x000f62000c1e1500 */
[----:B------:R-:W-:Y:S01]  /*2a90*/  ISETP.GE.AND P5, PT, R71, R50, PT ;  /* 0x000000324700720c */ /* 0x000fe20003fa6270 */
[C---:B------:R-:W-:Y:S01]  /*2aa0*/  IMAD.WIDE R36, R53.reuse, 0x2, R36 ;  /* 0x0000000235247825 */ /* 0x040fe200078e0224 */
[----:B------:R-:W-:Y:S02]  /*2ab0*/  PRMT R109, RZ, 0x7610, R109 ;  /* 0x00007610ff6d7816 */ /* 0x000fe4000000006d */
[----:B------:R-:W-:Y:S01]  /*2ac0*/  PRMT R80, RZ, 0x7610, R80 ;  /* 0x00007610ff507816 */ /* 0x000fe20000000050 */
[----:B------:R-:W-:Y:S01]  /*2ad0*/  IMAD.WIDE R40, R53, 0x2, R40 ;  /* 0x0000000235287825 */ /* 0x000fe200078e0228 */
[----:B------:R-:W-:-:S02]  /*2ae0*/  PRMT R111, RZ, 0x7610, R111 ;  /* 0x00007610ff6f7816 */ /* 0x000fc4000000006f */
[----:B------:R-:W-:Y:S01]  /*2af0*/  PRMT R82, RZ, 0x7610, R82 ;  /* 0x00007610ff527816 */ /* 0x000fe20000000052 */
[----:B------:R-:W5:Y:S01]  /*2b00*/  @!P4 LDG.E.U16 R109, desc[UR20][R24.64] ;  /* 0x00000014186dc981 */ /* 0x000f62000c1e1500 */
[----:B------:R-:W-:-:S03]  /*2b10*/  IMAD.WIDE R34, R53, 0x2, R34 ;  /* 0x0000000235227825 */ /* 0x000fc600078e0222 */
[----:B------:R-:W5:Y:S01]  /*2b20*/  @!P3 LDG.E.U16 R111, desc[UR20][R20.64] ;  /* 0x00000014146fb981 */ /* 0x000f62000c1e1500 */
[----:B------:R-:W-:-:S03]  /*2b30*/  IMAD.WIDE R38, R53, 0x2, R38 ;  /* 0x0000000235267825 */ /* 0x000fc600078e0226 */
[----:B------:R-:W5:Y:S04]  /*2b40*/  @!P6 LDG.E.U16 R80, desc[UR20][R22.64] ;  /* 0x000000141650e981 */ /* 0x000f68000c1e1500 */
[----:B------:R-:W5:Y:S01]  /*2b50*/  @!P5 LDG.E.U16 R82, desc[UR20][R18.64] ;  /* 0x000000141252d981 */ /* 0x000f62000c1e1500 */
[----:B------:R-:W-:Y:S01]  /*2b60*/  BAR.SYNC.DEFER_BLOCKING 0x0 ;  /* 0x0000000000007b1d */ /* 0x000fe20000010000 */
[----:B------:R-:W-:Y:S02]  /*2b70*/  ISETP.GE.AND P4, PT, R62, R50, PT ;  /* 0x000000323e00720c */ /* 0x000fe40003f86270 */
[----:B------:R-:W-:Y:S02]  /*2b80*/  PRMT R113, RZ, 0x7610, R113 ;  /* 0x00007610ff717816 */ /* 0x000fe40000000071 */
[----:B------:R-:W-:-:S02]  /*2b90*/  PRMT R115, RZ, 0x7610, R115 ;  /* 0x00007610ff737816 */ /* 0x000fc40000000073 */
[----:B------:R-:W-:Y:S02]  /*2ba0*/  PRMT R117, RZ, 0x7610, R117 ;  /* 0x00007610ff757816 */ /* 0x000fe40000000075 */
[----:B------:R-:W-:Y:S01]  /*2bb0*/  PRMT R121, RZ, 0x7610, R121 ;  /* 0x00007610ff797816 */ /* 0x000fe20000000079 */
[----:B------:R-:W-:Y:S01]  /*2bc0*/  IMAD.WIDE R26, R53, 0x2, R26 ;  /* 0x00000002351a7825 */ /* 0x000fe200078e021a */
[----:B------:R-:W-:Y:S02]  /*2bd0*/  PRMT R84, RZ, 0x7610, R84 ;  /* 0x00007610ff547816 */ /* 0x000fe40000000054 */
[----:B------:R-:W-:Y:S02]  /*2be0*/  PRMT R86, RZ, 0x7610, R86 ;  /* 0x00007610ff567816 */ /* 0x000fe40000000056 */
[----:B------:R-:W-:Y:S02]  /*2bf0*/  PRMT R88, RZ, 0x7610, R88 ;  /* 0x00007610ff587816 */ /* 0x000fe40000000058 */
[----:B------:R-:W-:Y:S01]  /*2c00*/  PRMT R90, RZ, 0x7610, R90 ;  /* 0x00007610ff5a7816 */ /* 0x000fe2000000005a */
[----:B------:R-:W5:Y:S04]  /*2c10*/  @!P4 LDG.E.U16 R113, desc[UR20][R40.64] ;  /* 0x000000142871c981 */ /* 0x000f68000c1e1500 */
[----:B------:R-:W5:Y:S04]  /*2c20*/  @!P4 LDG.E.U16 R115, desc[UR20][R36.64] ;  /* 0x000000142473c981 */ /* 0x000f68000c1e1500 */
[----:B------:R-:W5:Y:S04]  /*2c30*/  @!P4 LDG.E.U16 R117, desc[UR20][R32.64] ;  /* 0x000000142075c981 */ /* 0x000f68000c1e1500 */
[----:B------:R-:W5:Y:S04]  /*2c40*/  @!P4 LDG.E.U16 R121, desc[UR20][R30.64] ;  /* 0x000000141e79c981 */ /* 0x000f68000c1e1500 */
[----:B------:R-:W5:Y:S04]  /*2c50*/  @!P4 LDG.E.U16 R84, desc[UR20][R38.64] ;  /* 0x000000142654c981 */ /* 0x000f68000c1e1500 */
[----:B------:R-:W5:Y:S04]  /*2c60*/  @!P4 LDG.E.U16 R86, desc[UR20][R34.64] ;  /* 0x000000142256c981 */ /* 0x000f68000c1e1500 */
[----:B------:R-:W5:Y:S04]  /*2c70*/  @!P4 LDG.E.U16 R88, desc[UR20][R28.64] ;  /* 0x000000141c58c981 */ /* 0x000f68000c1e1500 */
[----:B------:R-:W5:Y:S01]  /*2c80*/  @!P4 LDG.E.U16 R90, desc[UR20][R26.64] ;  /* 0x000000141a5ac981 */ /* 0x000f62000c1e1500 */
[----:B------:R-:W-:-:S04]  /*2c90*/  ULEA UR11, UR5, UR9, 0x3 ;  /* 0x00000009050b7291 */ /* 0x000fc8000f8e18ff */
[----:B------:R-:W-:Y:S01]  /*2ca0*/  UIADD3 UR11, UPT, UPT, UR11, 0x6000, URZ ;  /* 0x000060000b0b7890 */ /* 0x000fe2000fffe0ff */
[----:B--2---:R0:W-:Y:S04]  /*2cb0*/  STS.U16 [R66+UR9+0x2000], R97 ;  /* 0x0020006142007988 */ /* 0x0041e80008000409 */
[----:B----4-:R0:W-:Y:S04]  /*2cc0*/  STS.U16 [R66+UR9+0x2400], R99 ;  /* 0x0024006342007988 */ /* 0x0101e80008000409 */
[----:B---3--:R0:W-:Y:S04]  /*2cd0*/  STS.U16 [R66+UR9+0x2800], R101 ;  /* 0x0028006542007988 */ /* 0x0081e80008000409 */
[----:B-----5:R0:W-:Y:S04]  /*2ce0*/  STS.U16 [R66+UR9+0x2c00], R103 ;  /* 0x002c006742007988 */ /* 0x0201e80008000409 */
        /* <DEDUP_REMOVED lines=20> */
[----:B------:R1:W-:Y:S06]  /*2e30*/  MEMBAR.ALL.CTA ;  /* 0x0000000000007992 */ /* 0x0003ec0000008000 */
[----:B-1----:R-:W1:Y:S02]  /*2e40*/  FENCE.VIEW.ASYNC.S ;  /* 0x00000000000073c6 */ /* 0x002e640000000000 */
[----:B-1----:R-:W-:Y:S06]  /*2e50*/  BAR.SYNC.DEFER_BLOCKING 0x0 ;  /* 0x0000000000007b1d */ /* 0x002fec0000010000 */
[----:B------:R-:W-:Y:S05]  /*2e60*/  @P0 BRA `(.L_x_9) ;  /* 0x00000000004c0947 */ /* 0x000fea0003800000 */
[----:B------:R-:W-:Y:S01]  /*2e70*/  UMOV UR15, 0x40004040 ;  /* 0x40004040000f7882 */ /* 0x000fe20000000000 */
        /* <DEDUP_REMOVED lines=9> */
[----:B------:R1:W-:Y:S01]  /*2f10*/  UTCHMMA gdesc[UR14], gdesc[UR12], tmem[UR8], tmem[UR16], idesc[UR17], UPT ;  /* 0x00ff100c0e0075ea */ /* 0x0003e2000b800008 */
        /* <DEDUP_REMOVED lines=8> */
.L_x_9:
[----:B------:R-:W-:Y:S01]  /*2fa0*/  UIADD3 UR5, UPT, UPT, UR5, 0x1, URZ ;  /* 0x0000000105057890 */ /* 0x000fe2000fffe0ff */
[----:B------:R-:W-:Y:S02]  /*2fb0*/  VIADD R52, R52, 0xffffffff ;  /* 0xffffffff34347836 */ /* 0x000fe40000000000 */
[----:B------:R-:W-:Y:S01]  /*2fc0*/  VIADD R50, R50, 0xffffffc0 ;  /* 0xffffffc032327836 */ /* 0x000fe20000000000 */
[----:B------:R-:W-:Y:S02]  /*2fd0*/  UISETP.GT.AND UP0, UPT, UR5, 0x1, UPT ;  /* 0x000000010500788c */ /* 0x000fe4000bf04270 */
[----:B------:R-:W-:Y:S02]  /*2fe0*/  ISETP.NE.U32.AND P3, PT, R52, RZ, PT ;  /* 0x000000ff3400720c */ /* 0x000fe40003f65070 */
[----:B-1----:R-:W-:Y:S02]  /*2ff0*/  USEL UR6, URZ, 0x1, !UP0 ;  /* 0x00000001ff067887 */ /* 0x002fe4000c000000 */
[----:B------:R-:W-:-:S02]  /*3000*/  USEL UR5, UR5, URZ, !UP0 ;  /* 0x000000ff05057287 */ /* 0x000fc4000c000000 */
[----:B------:R-:W-:-:S03]  /*3010*/  ULOP3.LUT UR7, UR4, UR6, URZ, 0x3c, !UPT ;  /* 0x0000000604077292 */ /* 0x000fc6000f8e3cff */
[----:B------:R-:W-:-:S04]  /*3020*/  UMOV UR6, UR4 ;  /* 0x0000000400067c82 */ /* 0x000fc80008000000 */
[----:B------:R-:W-:Y:S01]  /*3030*/  UMOV UR4, UR7 ;  /* 0x0000000700047c82 */ /* 0x000fe20008000000 */
[----:B------:R-:W-:Y:S05]  /*3040*/  @P3 BRA `(.L_x_10) ;  /* 0xfffffff400983947 */ /* 0x000fea000383ffff */
.L_x_7:
[----:B------:R-:W-:-:S13]  /*3050*/  ISETP.GE.AND P0, PT, R64, 0x40, PT ;  /* 0x000000404000780c */ /* 0x000fda0003f06270 */
[----:B------:R-:W-:Y:S05]  /*3060*/  @!P0 BRA `(.L_x_11) ;  /* 0x0000000000108947 */ /* 0x000fea0003800000 */
[----:B------:R-:W-:-:S06]  /*3070*/  USHF.L.U32 UR6, UR6, 0x1f, URZ ;  /* 0x0000001f06067899 */ /* 0x000fcc00080006ff */
[----:B------:R-:W-:-:S04]  /*3080*/  IMAD.U32 R2, RZ, RZ, UR6 ;  /* 0x00000006ff027e24 */ /* 0x000fc8000f8e00ff */
[----:B------:R-:W1:Y:S02]  /*3090*/  SYNCS.PHASECHK.TRANS64.TRYWAIT P0, [UR11], R2 ;  /* 0x00000002ff0075a7 */ /* 0x000e64000800110b */
[----:B-1----:R-:W-:Y:S05]  /*30a0*/  @!P0 BRA `(.L_x_12) ;  /* 0x0000000800188947 */ /* 0x002fea0003800000 */
.L_x_11:
[----:B------:R-:W-:Y:S01]  /*30b0*/  BAR.SYNC.DEFER_BLOCKING 0x0 ;  /* 0x0000000000007b1d */ /* 0x000fe20000010000 */
[C---:B------:R-:W-:Y:S01]  /*30c0*/  IMAD.SHL.U32 R2, R61.reuse, 0x20, RZ ;  /* 0x000000203d027824 */ /* 0x040fe200078e00ff */
[----:B------:R-:W-:Y:S01]  /*30d0*/  SHF.R.S32.HI R12, RZ, 0x5, R61 ;  /* 0x00000005ff0c7819 */ /* 0x000fe2000001143d */
[----:B------:R-:W-:Y:S01]  /*30e0*/  IMAD.SHL.U32 R3, R61, 0x10, RZ ;  /* 0x000000103d037824 */ /* 0x000fe200078e00ff */
[----:B------:R-:W-:Y:S01]  /*30f0*/  LOP3.LUT R51, R51, 0x80, RZ, 0xc0, !PT ;  /* 0x0000008033337812 */ /* 0x000fe200078ec0ff */
[C---:B------:R-:W-:Y:S01]  /*3100*/  IMAD.SHL.U32 R13, R61.reuse, 0x8, RZ ;  /* 0x000000083d0d7824 */ /* 0x040fe200078e00ff */
[----:B------:R-:W-:Y:S01]  /*3110*/  LOP3.LUT R2, R2, 0x300, RZ, 0xc0, !PT ;  /* 0x0000030002027812 */ /* 0x000fe200078ec0ff */
[----:B------:R-:W-:Y:S01]  /*3120*/  IMAD.SHL.U32 R17, R61, 0x40, RZ ;  /* 0x000000403d117824 */ /* 0x000fe200078e00ff */
[----:B------:R-:W-:Y:S01]  /*3130*/  SGXT R12, R12, 0x1 ;  /* 0x000000010c0c781a */ /* 0x000fe20000000200 */
[----:B0-----:R-:W0:Y:S01]  /*3140*/  LDCU UR4, c[0x0][0x3b4] ;  /* 0x00007680ff0477ac */ /* 0x001e220008000800 */
[----:B------:R-:W-:-:S02]  /*3150*/  LOP3.LUT R14, R13, 0x400, RZ, 0xc0, !PT ;  /* 0x000004000d0e7812 */ /* 0x000fc400078ec0ff */
[----:B------:R-:W-:Y:S01]  /*3160*/  LOP3.LUT R15, R2, 0x70, R3, 0xf8, !PT ;  /* 0x00000070020f7812 */ /* 0x000fe200078ef803 */
[----:B------:R-:W1:Y:S01]  /*3170*/  LDCU.128 UR12, c[0x0][0x390] ;  /* 0x00007200ff0c77ac */ /* 0x000e620008000c00 */
[----:B------:R-:W-:Y:S02]  /*3180*/  IADD3 R51, PT, PT, R14, UR9, R51 ;  /* 0x000000090e337c10 */ /* 0x000fe4000fffe033 */
[----:B------:R-:W-:Y:S01]  /*3190*/  LOP3.LUT R12, R15, 0x840, R12, 0x78, !PT ;  /* 0x000008400f0c7812 */ /* 0x000fe200078e780c */
[----:B------:R-:W2:Y:S01]  /*31a0*/  LDCU UR5, c[0x0][0x3b8] ;  /* 0x00007700ff0577ac */ /* 0x000ea20008000800 */
[----:B------:R-:W-:Y:S01]  /*31b0*/  SHF.R.S32.HI R16, RZ, 0x2, R61 ;  /* 0x00000002ff107819 */ /* 0x000fe2000001143d */
[----:B------:R-:W-:Y:S01]  /*31c0*/  IMAD.SHL.U32 R61, R61, 0x4, RZ ;  /* 0x000000043d3d7824 */ /* 0x000fe200078e00ff */
[----:B------:R-:W-:Y:S01]  /*31d0*/  LOP3.LUT R3, R3, 0x30, RZ, 0xc0, !PT ;  /* 0x0000003003037812 */ /* 0x000fe200078ec0ff */
[----:B------:R-:W-:Y:S01]  /*31e0*/  IMAD.IADD R12, R12, 0x1, R51 ;  /* 0x000000010c0c7824 */ /* 0x000fe200078e0233 */
[----:B------:R-:W-:Y:S01]  /*31f0*/  SGXT R16, R16, 0x1 ;  /* 0x000000011010781a */ /* 0x000fe20000000200 */
[----:B------:R-:W3:Y:S02]  /*3200*/  @!P2 SYNCS.CCTL.IV [UR9+0x6000] ;  /* 0x00600000ff00a9b1 */ /* 0x000ee40008000009 */
[----:B---3--:R-:W-:Y:S01]  /*3210*/  BAR.SYNC.DEFER_BLOCKING 0x0 ;  /* 0x0000000000007b1d */ /* 0x008fe20000010000 */
[----:B------:R-:W-:-:S02]  /*3220*/  LOP3.LUT R2, R17, 0x400, RZ, 0xc0, !PT ;  /* 0x0000040011027812 */ /* 0x000fc400078ec0ff */
[----:B------:R-:W-:Y:S02]  /*3230*/  LOP3.LUT R16, R16, 0x840, RZ, 0xc0, !PT ;  /* 0x0000084010107812 */ /* 0x000fe400078ec0ff */
[----:B------:R-:W-:Y:S02]  /*3240*/  IADD3 R2, PT, PT, R3, UR9, R2 ;  /* 0x0000000903027c10 */ /* 0x000fe4000fffe002 */
[----:B------:R-:W-:Y:S01]  /*3250*/  LOP3.LUT R16, R16, 0x40, R13, 0x78, !PT ;  /* 0x0000004010107812 */ /* 0x000fe200078e780d */
[----:B------:R-:W-:Y:S01]  /*3260*/  LDTM.16dp32bit_t0_t15.x8 R4, tmem[UR10] ;  /* 0x0000000a000479ee */ /* 0x000fe20008980000 */
[----:B------:R-:W3:Y:S01]  /*3270*/  LDTM.16dp32bit_t16_t31.x8 R4, tmem[UR10+0x8] ;  /* 0x0000080a000479ee */ /* 0x000ee200089a0000 */
[----:B------:R-:W-:Y:S01]  /*3280*/  LOP3.LUT R61, R61, 0x380, RZ, 0xc0, !PT ;  /* 0x000003803d3d7812 */ /* 0x000fe200078ec0ff */
[----:B--2---:R-:W-:Y:S01]  /*3290*/  IMAD R3, R60, UR5, RZ ;  /* 0x000000053c037c24 */ /* 0x004fe2000f8e02ff */
[----:B-1----:R-:W-:-:S04]  /*32a0*/  ISETP.GE.AND P0, PT, R57, UR14, PT ;  /* 0x0000000e39007c0c */ /* 0x002fc8000bf06270 */
[----:B------:R-:W-:Y:S02]  /*32b0*/  ISETP.LT.AND P3, PT, R60, UR15, !P0 ;  /* 0x0000000f3c007c0c */ /* 0x000fe4000c761270 */
[C---:B------:R-:W-:Y:S01]  /*32c0*/  ISETP.LT.AND P6, PT, R58.reuse, UR15, !P0 ;  /* 0x0000000f3a007c0c */ /* 0x040fe2000c7c1270 */
[----:B------:R-:W-:Y:S01]  /*32d0*/  IMAD R58, R58, UR5, RZ ;  /* 0x000000053a3a7c24 */ /* 0x000fe2000f8e02ff */
[----:B------:R-:W1:Y:S01]  /*32e0*/  @!P2 SYNCS.CCTL.IV [UR9+0x6008] ;  /* 0x00600800ff00a9b1 */ /* 0x000e620008000009 */
[----:B------:R-:W-:Y:S01]  /*32f0*/  NOP ;  /* 0x0000000000007918 */ /* 0x000fe20000000000 */
[C---:B------:R-:W-:Y:S01]  /*3300*/  ISETP.LT.AND P2, PT, R59.reuse, UR15, !P0 ;  /* 0x0000000f3b007c0c */ /* 0x040fe2000c741270 */
[----:B------:R-:W-:Y:S01]  /*3310*/  IMAD R59, R59, UR5, RZ ;  /* 0x000000053b3b7c24 */ /* 0x000fe2000f8e02ff */
[----:B---3--:R-:W-:Y:S02]  /*3320*/  F2FP.BF16.F32.PACK_AB R8, R8, R4 ;  /* 0x000000040808723e */ /* 0x008fe400000010ff */
[----:B------:R-:W-:-:S02]  /*3330*/  F2FP.BF16.F32.PACK_AB R9, R9, R5 ;  /* 0x000000050909723e */ /* 0x000fc400000010ff */
[----:B------:R-:W-:Y:S02]  /*3340*/  F2FP.BF16.F32.PACK_AB R10, R10, R6 ;  /* 0x000000060a0a723e */ /* 0x000fe400000010ff */
[----:B------:R-:W-:Y:S02]  /*3350*/  F2FP.BF16.F32.PACK_AB R11, R11, R7 ;  /* 0x000000070b0b723e */ /* 0x000fe400000010ff */
[----:B------:R-:W-:Y:S01]  /*3360*/  IADD3 R4, PT, PT, R16, R2, R61 ;  /* 0x0000000210047210 */ /* 0x000fe20007ffe03d */
[----:B0-----:R-:W-:Y:S02]  /*3370*/  IMAD R2, R57, UR4, RZ ;  /* 0x0000000439027c24 */ /* 0x001fe4000f8e02ff */
[----:B-1----:R0:W-:Y:S01]  /*3380*/  STSM.16.M88.4 [R12], R8 ;  /* 0x000000080c007844 */ /* 0x0021e20000000200 */
[----:B------:R-:W-:Y:S01]  /*3390*/  IMAD R16, R0, UR5, RZ ;  /* 0x0000000500107c24 */ /* 0x000fe2000f8e02ff */
[----:B------:R-:W-:Y:S01]  /*33a0*/  BAR.SYNC.DEFER_BLOCKING 0x0 ;  /* 0x0000000000007b1d */ /* 0x000fe20000010000 */
[----:B------:R-:W-:-:S04]  /*33b0*/  LEA R17, P4, R2, UR12, 0x1 ;  /* 0x0000000c02117c11 */ /* 0x000fc8000f8808ff */
[----:B------:R-:W-:Y:S02]  /*33c0*/  LEA.HI.X.SX32 R19, R2, UR13, 0x1, P4 ;  /* 0x0000000d02137c11 */ /* 0x000fe4000a0f0eff */
[----:B------:R-:W-:-:S04]  /*33d0*/  LEA R2, P4, R3, R17, 0x1 ;  /* 0x0000001103027211 */ /* 0x000fc800078808ff */
[----:B------:R-:W-:Y:S02]  /*33e0*/  LEA.HI.X.SX32 R3, R3, R19, 0x1, P4 ;  /* 0x0000001303037211 */ /* 0x000fe400020f0eff */
[----:B0-----:R-:W-:Y:S02]  /*33f0*/  LEA R8, P5, R59, R17, 0x1 ;  /* 0x000000113b087211 */ /* 0x001fe400078a08ff */
[C---:B------:R-:W-:Y:S01]  /*3400*/  ISETP.LT.AND P4, PT, R55.reuse, UR15, !P0 ;  /* 0x0000000f37007c0c */ /* 0x040fe2000c781270 */
[----:B------:R-:W-:Y:S01]  /*3410*/  IMAD R55, R55, UR5, RZ ;  /* 0x0000000537377c24 */ /* 0x000fe2000f8e02ff */
[----:B------:R-:W-:Y:S02]  /*3420*/  LEA.HI.X.SX32 R9, R59, R19, 0x1, P5 ;  /* 0x000000133b097211 */ /* 0x000fe400028f0eff */
[C---:B------:R-:W-:Y:S01]  /*3430*/  ISETP.LT.AND P5, PT, R56.reuse, UR15, !P0 ;  /* 0x0000000f38007c0c */ /* 0x040fe2000c7a1270 */
[----:B------:R-:W-:Y:S01]  /*3440*/  IMAD R56, R56, UR5, RZ ;  /* 0x0000000538387c24 */ /* 0x000fe2000f8e02ff */
[----:B------:R-:W0:Y:S02]  /*3450*/  LDSM.16.M88.4 R4, [R4] ;  /* 0x000000000404783b */ /* 0x000e240000000200 */
[----:B0-----:R-:W-:-:S02]  /*3460*/  PRMT R11, R4, 0x7632, R11 ;  /* 0x00007632040b7816 */ /* 0x001fc4000000000b */
[----:B------:R0:W-:Y:S01]  /*3470*/  @P3 STG.E.U16 desc[UR20][R2.64], R4 ;  /* 0x0000000402003986 */ /* 0x0001e2000c101514 */
[----:B------:R-:W-:-:S03]  /*3480*/  LEA R10, P3, R58, R17, 0x1 ;  /* 0x000000113a0a7211 */ /* 0x000fc600078608ff */
[----:B------:R1:W-:Y:S01]  /*3490*/  @P2 STG.E.U16 desc[UR20][R8.64], R11 ;  /* 0x0000000b08002986 */ /* 0x0003e2000c101514 */
[----:B------:R-:W-:-:S04]  /*34a0*/  LEA R12, P2, R56, R17, 0x1 ;  /* 0x00000011380c7211 */ /* 0x000fc800078408ff */
[-C--:B------:R-:W-:Y:S01]  /*34b0*/  LEA.HI.X.SX32 R13, R56, R19.reuse, 0x1, P2 ;  /* 0x00000013380d7211 */ /* 0x080fe200010f0eff */
[----:B0-----:R-:W-:Y:S01]  /*34c0*/  IMAD R4, R92, UR5, RZ ;  /* 0x000000055c047c24 */ /* 0x001fe2000f8e02ff */
[----:B-1----:R-:W-:Y:S02]  /*34d0*/  LEA.HI.X.SX32 R11, R58, R19, 0x1, P3 ;  /* 0x000000133a0b7211 */ /* 0x002fe400018f0eff */
[C---:B------:R-:W-:Y:S01]  /*34e0*/  ISETP.LT.AND P3, PT, R54.reuse, UR15, !P0 ;  /* 0x0000000f36007c0c */ /* 0x040fe2000c761270 */
[----:B------:R-:W-:Y:S02]  /*34f0*/  IMAD R54, R54, UR5, RZ ;  /* 0x0000000536367c24 */ /* 0x000fe4000f8e02ff */
[----:B------:R0:W-:Y:S01]  /*3500*/  @P6 STG.E.U16 desc[UR20][R10.64], R5 ;  /* 0x000000050a006986 */ /* 0x0001e2000c101514 */
[-C--:B------:R-:W-:Y:S02]  /*3510*/  LEA R2, P6, R55, R17.reuse, 0x1 ;  /* 0x0000001137027211 */ /* 0x080fe400078c08ff */
[----:B------:R-:W-:-:S02]  /*3520*/  LEA R8, P2, R54, R17, 0x1 ;  /* 0x0000001136087211 */ /* 0x000fc400078408ff */
[-C--:B------:R-:W-:Y:S02]  /*3530*/  LEA.HI.X.SX32 R3, R55, R19.reuse, 0x1, P6 ;  /* 0x0000001337037211 */ /* 0x080fe400030f0eff */
[----:B------:R-:W-:Y:S02]  /*3540*/  LEA.HI.X.SX32 R9, R54, R19, 0x1, P2 ;  /* 0x0000001336097211 */ /* 0x000fe400010f0eff */
[----:B------:R-:W-:Y:S02]  /*3550*/  LEA R14, P6, R4, R17, 0x1 ;  /* 0x00000011040e7211 */ /* 0x000fe400078c08ff */
[----:B------:R-:W-:Y:S02]  /*3560*/  ISETP.LT.AND P2, PT, R92, UR15, !P0 ;  /* 0x0000000f5c007c0c */ /* 0x000fe4000c741270 */
[----:B------:R-:W-:Y:S02]  /*3570*/  ISETP.LT.AND P0, PT, R0, UR15, !P0 ;  /* 0x0000000f00007c0c */ /* 0x000fe4000c701270 */
[----:B------:R-:W-:-:S02]  /*3580*/  PRMT R0, R5, 0x7632, R0 ;  /* 0x0000763205007816 */ /* 0x000fc40000000000 */
[----:B------:R-:W-:Y:S02]  /*3590*/  LEA.HI.X.SX32 R15, R4, R19, 0x1, P6 ;  /* 0x00000013040f7211 */ /* 0x000fe400030f0eff */
[----:B------:R-:W-:Y:S01]  /*35a0*/  LEA R4, P6, R16, R17, 0x1 ;  /* 0x0000001110047211 */ /* 0x000fe200078c08ff */
[----:B------:R-:W-:Y:S01]  /*35b0*/  @P5 STG.E.U16 desc[UR20][R12.64], R0 ;  /* 0x000000000c005986 */ /* 0x000fe2000c101514 */
[----:B0-----:R-:W-:Y:S02]  /*35c0*/  PRMT R10, R6, 0x7632, R10 ;  /* 0x00007632060a7816 */ /* 0x001fe4000000000a */
[----:B------:R-:W-:Y:S01]  /*35d0*/  LEA.HI.X.SX32 R5, R16, R19, 0x1, P6 ;  /* 0x0000001310057211 */ /* 0x000fe200030f0eff */
[----:B------:R0:W-:Y:S04]  /*35e0*/  @P4 STG.E.U16 desc[UR20][R2.64], R6 ;  /* 0x0000000602004986 */ /* 0x0001e8000c101514 */
[----:B------:R1:W-:Y:S04]  /*35f0*/  @P3 STG.E.U16 desc[UR20][R8.64], R10 ;  /* 0x0000000a08003986 */ /* 0x0003e8000c101514 */
[----:B------:R1:W-:Y:S01]  /*3600*/  @P2 STG.E.U16 desc[UR20][R14.64], R7 ;  /* 0x000000070e002986 */ /* 0x0003e2000c101514 */
[----:B0-----:R-:W-:-:S05]  /*3610*/  PRMT R3, R7, 0x7632, R3 ;  /* 0x0000763207037816 */ /* 0x001fca0000000003 */
[----:B------:R1:W-:Y:S01]  /*3620*/  @P0 STG.E.U16 desc[UR20][R4.64], R3 ;  /* 0x0000000304000986 */ /* 0x0003e2000c101514 */
[----:B------:R-:W-:Y:S06]  /*3630*/  BAR.SYNC.DEFER_BLOCKING 0x0 ;  /* 0x0000000000007b1d */ /* 0x000fec0000010000 */
[----:B------:R-:W-:Y:S05]  /*3640*/  @P1 BRA `(.L_x_13) ;  /* 0x00000000009c1947 */ /* 0x000fea0003800000 */
[----:B------:R-:W0:Y:S01]  /*3650*/  S2UR UR5, SR_CgaCtaId ;  /* 0x00000000000579c3 */ /* 0x000e220000008800 */
[----:B------:R-:W-:Y:S01]  /*3660*/  NOP ;  /* 0x0000000000007918 */ /* 0x000fe20000000000 */
[----:B------:R-:W-:Y:S01]  /*3670*/  UMOV UR4, 0x50 ;  /* 0x0000005000047882 */ /* 0x000fe20000000000 */
[----:B------:R-:W-:Y:S02]  /*3680*/  IMAD.U32 R0, RZ, RZ, UR8 ;  /* 0x00000008ff007e24 */ /* 0x000fe4000f8e00ff */
[----:B-1----:R-:W-:-:S03]  /*3690*/  IMAD.MOV.U32 R3, RZ, RZ, 0x1 ;  /* 0x00000001ff037424 */ /* 0x002fc600078e00ff */
[----:B------:R-:W-:-:S04]  /*36a0*/  LOP3.LUT R0, R0, 0xffff, RZ, 0xc0, !PT ;  /* 0x0000ffff00007812 */ /* 0x000fc800078ec0ff */
[----:B------:R-:W-:-:S05]  /*36b0*/  SHF.R.U32.HI R0, RZ, 0x5, R0 ;  /* 0x00000005ff007819 */ /* 0x000fca0000011600 */
[----:B------:R-:W-:Y:S01]  /*36c0*/  VIADD R2, R0, 0x10 ;  /* 0x0000001000027836 */ /* 0x000fe20000000000 */
[----:B------:R-:W-:Y:S01]  /*36d0*/  SHF.L.U32 R0, R3, R0, RZ ;  /* 0x0000000003007219 */ /* 0x000fe200000006ff */
[----:B0-----:R-:W-:-:S03]  /*36e0*/  ULEA UR6, UR5, UR4, 0x18 ;  /* 0x0000000405067291 */ /* 0x001fc6000f8ec0ff */
[----:B------:R-:W-:-:S04]  /*36f0*/  SHF.L.U32 R3, R3, R2, RZ ;  /* 0x0000000203037219 */ /* 0x000fc800000006ff */
[----:B------:R-:W-:Y:S02]  /*3700*/  LOP3.LUT R0, R3, R0, RZ, 0xfc, !PT ;  /* 0x0000000003007212 */ /* 0x000fe400078efcff */
[----:B------:R-:W0:Y:S02]  /*3710*/  LDS R5, [UR6] ;  /* 0x00000006ff057984 */ /* 0x000e240008000800 */
[C---:B------:R-:W-:Y:S02]  /*3720*/  LOP3.LUT R2, R0.reuse, 0xffff, RZ, 0xc0, !PT ;  /* 0x0000ffff00027812 */ /* 0x040fe400078ec0ff */
[----:B0-----:R-:W-:-:S04]  /*3730*/  LOP3.LUT R3, R0, 0xffff, R5, 0x80, !PT ;  /* 0x0000ffff00037812 */ /* 0x001fc800078e8005 */
[----:B------:R-:W-:-:S13]  /*3740*/  ISETP.NE.AND P0, PT, R3, R2, PT ;  /* 0x000000020300720c */ /* 0x000fda0003f05270 */
[----:B------:R-:W-:Y:S05]  /*3750*/  @P0 BRA `(.L_x_14) ;  /* 0x0000000000500947 */ /* 0x000fea0003800000 */
[----:B------:R-:W-:Y:S02]  /*3760*/  SHF.R.U32.HI R5, RZ, 0x10, R5 ;  /* 0x00000010ff057819 */ /* 0x000fe40000011605 */
[----:B------:R-:W-:-:S04]  /*3770*/  SHF.R.U32.HI R2, RZ, 0x10, R0 ;  /* 0x00000010ff027819 */ /* 0x000fc80000011600 */
[----:B------:R-:W-:-:S04]  /*3780*/  LOP3.LUT R5, R5, R2, RZ, 0xc0, !PT ;  /* 0x0000000205057212 */ /* 0x000fc800078ec0ff */
[----:B------:R-:W-:-:S13]  /*3790*/  ISETP.NE.AND P0, PT, R5, R2, PT ;  /* 0x000000020500720c */ /* 0x000fda0003f05270 */
[----:B------:R-:W-:Y:S05]  /*37a0*/  @P0 BRA `(.L_x_15) ;  /* 0x0000000000300947 */ /* 0x000fea0003800000 */
[----:B------:R-:W-:Y:S01]  /*37b0*/  R2UR UR4, R0 ;  /* 0x00000000000472ca */ /* 0x000fe200000e0000 */
[----:B------:R-:W-:Y:S01]  /*37c0*/  VOTEU.ANY UR5, UPT, PT ;  /* 0x0000000000057886 */ /* 0x000fe200038e0100 */
[----:B------:R-:W0:Y:S01]  /*37d0*/  S2R R0, SR_LANEID ;  /* 0x0000000000007919 */ /* 0x000e220000000000 */
[----:B------:R-:W-:-:S10]  /*37e0*/  UFLO.U32 UR5, UR5 ;  /* 0x00000005000572bd */ /* 0x000fd400080e0000 */
[----:B------:R-:W-:-:S06]  /*37f0*/  ULOP3.LUT UR4, URZ, UR4, URZ, 0x33, !UPT ;  /* 0x00000004ff047292 */ /* 0x000fcc000f8e33ff */
[----:B------:R-:W-:-:S04]  /*3800*/  IMAD.U32 R2, RZ, RZ, UR4 ;  /* 0x00000004ff027e24 */ /* 0x000fc8000f8e00ff */
[----:B------:R-:W1:Y:S02]  /*3810*/  REDUX UR7, R2 ;  /* 0x00000000020773c4 */ /* 0x000e640000000000 */
[----:B------:R2:W-:Y:S01]  /*3820*/  UTCATOMSWS.AND URZ, UR4 ;  /* 0x0000000400ff79e3 */ /* 0x0005e20008000000 */
[----:B0-----:R-:W-:Y:S01]  /*3830*/  ISETP.EQ.U32.AND P0, PT, R0, UR5, PT ;  /* 0x0000000500007c0c */ /* 0x001fe2000bf02070 */
[----:B-1----:R-:W-:-:S12]  /*3840*/  IMAD.U32 R0, RZ, RZ, UR7 ;  /* 0x00000007ff007e24 */ /* 0x002fd8000f8e00ff */
[----:B------:R2:W-:Y:S01]  /*3850*/  @P0 ATOMS.AND RZ, [UR6], R0 ;  /* 0x00000000ffff098c */ /* 0x0005e2000a800006 */
[----:B------:R-:W-:Y:S05]  /*3860*/  BRA `(.L_x_13) ;  /* 0x0000000000147947 */ /* 0x000fea0003800000 */
.L_x_15:
[----:B------:R-:W-:-:S07]  /*3870*/  MOV R2, 0x3890 ;  /* 0x0000389000027802 */ /* 0x000fce0000000f00 */
[----:B------:R-:W-:Y:S05]  /*3880*/  CALL.REL.NOINC `($__internal_0_$__cuda_sm10x_tcgen05_guardrail_trap_col_being_dealloced_not_returned_by_alloc) ;  /* 0x00000000002c7944 */ /* 0x000fea0003c00000 */
[----:B------:R-:W-:Y:S05]  /*3890*/  BRA `(.L_x_13) ;  /* 0x0000000000087947 */ /* 0x000fea0003800000 */
.L_x_14:
[----:B------:R-:W-:-:S07]  /*38a0*/  MOV R2, 0x38c0 ;  /* 0x000038c000027802 */ /* 0x000fce0000000f00 */
[----:B------:R-:W-:Y:S05]  /*38b0*/  CALL.REL.NOINC `($__internal_2_$__cuda_sm10x_tcgen05_guardrail_trap_unallocated_columns_being_dealloced) ;  /* 0x0000000000387944 */ /* 0x000fea0003c00000 */
.L_x_13:
[----:B------:R-:W-:Y:S01]  /*38c0*/  NOP ;  /* 0x0000000000007918 */ /* 0x000fe20000000000 */
[----:B--2---:R-:W-:Y:S05]  /*38d0*/  EXIT ;  /* 0x000000000000794d */ /* 0x004fea0003800000 */
.L_x_8:
[----:B------:R-:W0:Y:S02]  /*38e0*/  SYNCS.PHASECHK.TRANS64.TRYWAIT P3, [UR11], R68 ;  /* 0x00000044ff0075a7 */ /* 0x000e24000806110b */
[----:B0-----:R-:W-:Y:S05]  /*38f0*/  @!P3 BRA `(.L_x_8) ;  /* 0xfffffffc00f8b947 */ /* 0x001fea000383ffff */
[----:B------:R-:W-:Y:S05]  /*3900*/  BRA `(.L_x_16) ;  /* 0xffffffec00807947 */ /* 0x000fea000383ffff */
.L_x_12:
[----:B------:R-:W1:Y:S02]  /*3910*/  SYNCS.PHASECHK.TRANS64.TRYWAIT P0, [UR11], R2 ;  /* 0x00000002ff0075a7 */ /* 0x000e64000800110b */
[----:B-1----:R-:W-:Y:S05]  /*3920*/  @!P0 BRA `(.L_x_12) ;  /* 0xfffffffc00f88947 */ /* 0x002fea000383ffff */
[----:B------:R-:W-:Y:S05]  /*3930*/  BRA `(.L_x_11) ;  /* 0xfffffff400dc7947 */ /* 0x000fea000383ffff */
        .weak           $__internal_0_$__cuda_sm10x_tcgen05_guardrail_trap_col_being_dealloced_not_returned_by_alloc
        .type           $__internal_0_$__cuda_sm10x_tcgen05_guardrail_trap_col_being_dealloced_not_returned_by_alloc,@function
        .size           $__internal_0_$__cuda_sm10x_tcgen05_guardrail_trap_col_being_dealloced_not_returned_by_alloc,($__internal_1_$__cuda_sm10x_tcgen05_guardrail_trap_phase_invalid_during_alloc - $__internal_0_$__cuda_sm10x_tcgen05_guardrail_trap_col_being_dealloced_not_returned_by_alloc)
$__internal_0_$__cuda_sm10x_tcgen05_guardrail_trap_col_being_dealloced_not_returned_by_alloc:
[----:B------:R-:W-:Y:S05]  /*3940*/  BPT.TRAP 0x1 ;  /* 0x000000040000795c */ /* 0x000fea0000300000 */
[----:B------:R-:W-:-:S04]  /*3950*/  IMAD.MOV.U32 R3, RZ, RZ, 0x0 ;  /* 0x00000000ff037424 */ /* 0x000fc800078e00ff */
[----:B------:R-:W-:Y:S05]  /*3960*/  RET.REL.NODEC R2 `(matmul_kernel) ;  /* 0xffffffc402a47950 */ /* 0x000fea0003c3ffff */
        .weak           $__internal_1_$__cuda_sm10x_tcgen05_guardrail_trap_phase_invalid_during_alloc
        .type           $__internal_1_$__cuda_sm10x_tcgen05_guardrail_trap_phase_invalid_during_alloc,@function
        .size           $__internal_1_$__cuda_sm10x_tcgen05_guardrail_trap_phase_invalid_during_alloc,($__internal_2_$__cuda_sm10x_tcgen05_guardrail_trap_unallocated_columns_being_dealloced - $__internal_1_$__cuda_sm10x_tcgen05_guardrail_trap_phase_invalid_during_alloc)
$__internal_1_$__cuda_sm10x_tcgen05_guardrail_trap_phase_invalid_during_alloc:
[----:B------:R-:W-:Y:S05]  /*3970*/  BPT.TRAP 0x1 ;  /* 0x000000040000795c */ /* 0x000fea0000300000 */
[----:B------:R-:W-:-:S04]  /*3980*/  IMAD.MOV.U32 R3, RZ, RZ, 0x0 ;  /* 0x00000000ff037424 */ /* 0x000fc800078e00ff */
[----:B------:R-:W-:Y:S05]  /*3990*/  RET.REL.NODEC R2 `(matmul_kernel) ;  /* 0xffffffc402987950 */ /* 0x000fea0003c3ffff */
        .weak           $__internal_2_$__cuda_sm10x_tcgen05_guardrail_trap_unallocated_columns_being_dealloced
        .type           $__internal_2_$__cuda_sm10x_tcgen05_guardrail_trap_unallocated_columns_being_dealloced,@function
        .size           $__internal_2_$__cuda_sm10x_tcgen05_guardrail_trap_unallocated_columns_being_dealloced,(.L_x_20 - $__internal_2_$__cuda_sm10x_tcgen05_guardrail_trap_unallocated_columns_being_dealloced)
$__internal_2_$__cuda_sm10x_tcgen05_guardrail_trap_unallocated_columns_being_dealloced:
[----:B------:R-:W-:Y:S05]  /*39a0*/  BPT.TRAP 0x1 ;  /* 0x000000040000795c */ /* 0x000fea0000300000 */
[----:B------:R-:W-:-:S04]  /*39b0*/  IMAD.MOV.U32 R3, RZ, RZ, 0x0 ;  /* 0x00000000ff037424 */ /* 0x000fc800078e00ff */
[----:B------:R-:W-:Y:S05]  /*39c0*/  RET.REL.NODEC R2 `(matmul_kernel) ;  /* 0xffffffc4028c7950 */ /* 0x000fea0003c3ffff */
.L_x_17:
[----:B------:R-:W-:-:S00]  /*39d0*/  BRA `(.L_x_17) ;  /* 0xfffffffc00fc7947 */ /* 0x000fc0000383ffff */
[----:B------:R-:W-:-:S00]  /*39e0*/  NOP ;  /* 0x0000000000007918 */ /* 0x000fc00000000000 */
        /* <DEDUP_REMOVED lines=9> */
.L_x_20:


//--------------------- .nv.shared.matmul_kernel  --------------------------
	.section	.nv.shared.matmul_kernel,"aw",@nobits
	.sectionflags	@""
	.align	16
	.zero		1024


//--------------------- .nv.shared.reserved.0     --------------------------
	.section	.nv.shared.reserved.0,"aw",@nobits
	.align	8
	.weak		__nv_reservedSMEM_offset_0_alias
	.size		__nv_reservedSMEM_offset_0_alias, 0, 64
	.other		__nv_reservedSMEM_offset_0_alias,@"STO_CUDA_RESERVED_SHARED STV_DEFAULT"
__nv_reservedSMEM_offset_0_alias:
	.zero		0
.nv.shared.reserved.0:
	.zero		64
	.weak		__nv_reservedSMEM_allocation_phase
	.type		__nv_reservedSMEM_allocation_phase,@object
	.size		__nv_reservedSMEM_allocation_phase,(.L_0 - __nv_reservedSMEM_allocation_phase)
__nv_reservedSMEM_allocation_phase:
	.zero		1
.L_0:
	.zero		7
	.weak		__nv_reservedSMEM_devtool_atexit_pc
	.type		__nv_reservedSMEM_devtool_atexit_pc,@object
	.size		__nv_reservedSMEM_devtool_atexit_pc,(__nv_reservedSMEM_allocation_mask - __nv_reservedSMEM_devtool_atexit_pc)
__nv_reservedSMEM_devtool_atexit_pc:
	.zero		8
	.weak		__nv_reservedSMEM_allocation_mask
	.type		__nv_reservedSMEM_allocation_mask,@object
	.size		__nv_reservedSMEM_allocation_mask,(.L_2 - __nv_reservedSMEM_allocation_mask)
__nv_reservedSMEM_allocation_mask:
	.zero		4
.L_2:


//--------------------- .nv.constant0.matmul_kernel --------------------------
	.section	.nv.constant0.matmul_kernel,"a",@progbits
	.sectionflags	@""
	.align	4
.nv.constant0.matmul_kernel:
	.zero		976


//--------------------- SYMBOLS --------------------------

	.type		.nv.reservedSmem.offset0,@object
	.size		.nv.reservedSmem.offset0,0x4
	.type		.nv.reservedSmem.cap,@object
	.size		.nv.reservedSmem.cap,0x4
